//
// Generated by NVIDIA NVVM Compiler
//
// Compiler Build ID: CL-36424714
// Cuda compilation tools, release 13.0, V13.0.88
// Based on NVVM 20.0.0
//

.version 9.0
.target sm_100
.address_size 64

	// .globl	_Z18compute_mandelbrotPhiiddddiiidd

.visible .entry _Z18compute_mandelbrotPhiiddddiiidd(
	.param .u64 .ptr .align 1 _Z18compute_mandelbrotPhiiddddiiidd_param_0,
	.param .u32 _Z18compute_mandelbrotPhiiddddiiidd_param_1,
	.param .u32 _Z18compute_mandelbrotPhiiddddiiidd_param_2,
	.param .f64 _Z18compute_mandelbrotPhiiddddiiidd_param_3,
	.param .f64 _Z18compute_mandelbrotPhiiddddiiidd_param_4,
	.param .f64 _Z18compute_mandelbrotPhiiddddiiidd_param_5,
	.param .f64 _Z18compute_mandelbrotPhiiddddiiidd_param_6,
	.param .u32 _Z18compute_mandelbrotPhiiddddiiidd_param_7,
	.param .u32 _Z18compute_mandelbrotPhiiddddiiidd_param_8,
	.param .u32 _Z18compute_mandelbrotPhiiddddiiidd_param_9,
	.param .f64 _Z18compute_mandelbrotPhiiddddiiidd_param_10,
	.param .f64 _Z18compute_mandelbrotPhiiddddiiidd_param_11
)
{
	.local .align 4 .b8 	__local_depot0[204];
	.reg .b64 	%SP;
	.reg .b64 	%SPL;
	.reg .pred 	%p<24>;
	.reg .b16 	%rs<47>;
	.reg .b32 	%r<110>;
	.reg .b64 	%rd<65>;
	.reg .b64 	%fd<32>;

	mov.u64 	%SPL, __local_depot0;
	ld.param.u64 	%rd7, [_Z18compute_mandelbrotPhiiddddiiidd_param_0];
	ld.param.u32 	%r37, [_Z18compute_mandelbrotPhiiddddiiidd_param_2];
	ld.param.u32 	%r38, [_Z18compute_mandelbrotPhiiddddiiidd_param_7];
	ld.param.u32 	%r39, [_Z18compute_mandelbrotPhiiddddiiidd_param_8];
	ld.param.u32 	%r40, [_Z18compute_mandelbrotPhiiddddiiidd_param_9];
	ld.param.f64 	%fd14, [_Z18compute_mandelbrotPhiiddddiiidd_param_11];
	cvta.to.global.u64 	%rd1, %rd7;
	add.u64 	%rd2, %SPL, 0;
	mov.b32 	%r41, 66;
	st.local.u32 	[%rd2], %r41;
	mov.b32 	%r42, 30;
	st.local.u32 	[%rd2+4], %r42;
	mov.b32 	%r43, 15;
	st.local.u32 	[%rd2+8], %r43;
	mov.b32 	%r44, 25;
	st.local.u32 	[%rd2+12], %r44;
	mov.b32 	%r45, 7;
	st.local.u32 	[%rd2+16], %r45;
	mov.b32 	%r46, 26;
	st.local.u32 	[%rd2+20], %r46;
	mov.b32 	%r47, 9;
	st.local.u32 	[%rd2+24], %r47;
	mov.b32 	%r48, 1;
	st.local.u32 	[%rd2+28], %r48;
	mov.b32 	%r49, 47;
	st.local.u32 	[%rd2+32], %r49;
	mov.b32 	%r50, 4;
	st.local.u32 	[%rd2+36], %r50;
	st.local.u32 	[%rd2+40], %r50;
	mov.b32 	%r51, 73;
	st.local.u32 	[%rd2+44], %r51;
	mov.b32 	%r52, 0;
	st.local.u32 	[%rd2+48], %r52;
	st.local.u32 	[%rd2+52], %r45;
	mov.b32 	%r53, 100;
	st.local.u32 	[%rd2+56], %r53;
	mov.b32 	%r54, 12;
	st.local.u32 	[%rd2+60], %r54;
	mov.b32 	%r55, 44;
	st.local.u32 	[%rd2+64], %r55;
	mov.b32 	%r56, 138;
	st.local.u32 	[%rd2+68], %r56;
	mov.b32 	%r57, 24;
	st.local.u32 	[%rd2+72], %r57;
	mov.b32 	%r58, 82;
	st.local.u32 	[%rd2+76], %r58;
	mov.b32 	%r59, 177;
	st.local.u32 	[%rd2+80], %r59;
	mov.b32 	%r60, 57;
	st.local.u32 	[%rd2+84], %r60;
	mov.b32 	%r61, 125;
	st.local.u32 	[%rd2+88], %r61;
	mov.b32 	%r62, 209;
	st.local.u32 	[%rd2+92], %r62;
	mov.b32 	%r63, 134;
	st.local.u32 	[%rd2+96], %r63;
	mov.b32 	%r64, 181;
	st.local.u32 	[%rd2+100], %r64;
	mov.b32 	%r65, 229;
	st.local.u32 	[%rd2+104], %r65;
	mov.b32 	%r66, 211;
	st.local.u32 	[%rd2+108], %r66;
	mov.b32 	%r67, 236;
	st.local.u32 	[%rd2+112], %r67;
	mov.b32 	%r68, 248;
	st.local.u32 	[%rd2+116], %r68;
	mov.b32 	%r69, 241;
	st.local.u32 	[%rd2+120], %r69;
	mov.b32 	%r70, 233;
	st.local.u32 	[%rd2+124], %r70;
	mov.b32 	%r71, 191;
	st.local.u32 	[%rd2+128], %r71;
	st.local.u32 	[%rd2+132], %r68;
	mov.b32 	%r72, 201;
	st.local.u32 	[%rd2+136], %r72;
	mov.b32 	%r73, 95;
	st.local.u32 	[%rd2+140], %r73;
	mov.b32 	%r74, 255;
	st.local.u32 	[%rd2+144], %r74;
	mov.b32 	%r75, 170;
	st.local.u32 	[%rd2+148], %r75;
	st.local.u32 	[%rd2+152], %r52;
	mov.b32 	%r76, 204;
	st.local.u32 	[%rd2+156], %r76;
	mov.b32 	%r77, 128;
	st.local.u32 	[%rd2+160], %r77;
	st.local.u32 	[%rd2+164], %r52;
	mov.b32 	%r78, 153;
	st.local.u32 	[%rd2+168], %r78;
	mov.b32 	%r79, 87;
	st.local.u32 	[%rd2+172], %r79;
	st.local.u32 	[%rd2+176], %r52;
	mov.b32 	%r80, 106;
	st.local.u32 	[%rd2+180], %r80;
	mov.b32 	%r81, 52;
	st.local.u32 	[%rd2+184], %r81;
	mov.b32 	%r82, 3;
	st.local.u32 	[%rd2+188], %r82;
	mov.u32 	%r83, %ctaid.x;
	mov.u32 	%r84, %ntid.x;
	mov.u32 	%r85, %tid.x;
	mad.lo.s32 	%r98, %r83, %r84, %r85;
	mov.u32 	%r86, %nctaid.x;
	mul.lo.s32 	%r2, %r84, %r86;
	setp.ge.s32 	%p1, %r98, %r40;
	@%p1 bra 	$L__BB0_42;
	setp.lt.s32 	%p2, %r39, 1;
	shl.b32 	%r3, %r38, 1;
	@%p2 bra 	$L__BB0_42;
	setp.lt.s32 	%p3, %r37, 1;
	@%p3 bra 	$L__BB0_11;
	neg.s32 	%r4, %r37;
	mul.f64 	%fd18, %fd14, 0d3FE0000000000000;
	cvt.s64.s32 	%rd61, %r38;
$L__BB0_4:
	ld.param.f64 	%fd26, [_Z18compute_mandelbrotPhiiddddiiidd_param_5];
	cvt.rn.f64.s32 	%fd15, %r98;
	fma.rn.f64 	%fd16, %fd14, %fd15, %fd26;
	abs.f64 	%fd17, %fd16;
	setp.lt.f64 	%p17, %fd17, %fd18;
	selp.f64 	%fd1, 0d0000000000000000, %fd16, %p17;
	mul.lo.s32 	%r6, %r98, %r40;
	mov.b32 	%r99, 0;
$L__BB0_5:
	ld.param.f64 	%fd27, [_Z18compute_mandelbrotPhiiddddiiidd_param_10];
	ld.param.f64 	%fd25, [_Z18compute_mandelbrotPhiiddddiiidd_param_3];
	cvt.rn.f64.u32 	%fd20, %r99;
	fma.rn.f64 	%fd2, %fd27, %fd20, %fd25;
	mov.f64 	%fd28, 0d0000000000000000;
	mov.b32 	%r100, 1;
	mov.u32 	%r101, %r4;
	mov.f64 	%fd29, %fd28;
	mov.f64 	%fd30, %fd28;
	mov.f64 	%fd31, %fd28;
$L__BB0_6:
	mov.u32 	%r8, %r100;
	add.f64 	%fd21, %fd31, %fd31;
	fma.rn.f64 	%fd30, %fd21, %fd30, %fd1;
	sub.f64 	%fd22, %fd29, %fd28;
	add.f64 	%fd31, %fd2, %fd22;
	mul.f64 	%fd29, %fd31, %fd31;
	mul.f64 	%fd28, %fd30, %fd30;
	setp.lt.s32 	%p18, %r8, %r37;
	add.f64 	%fd23, %fd29, %fd28;
	setp.lt.f64 	%p19, %fd23, 0d4010000000000000;
	and.pred  	%p20, %p18, %p19;
	add.s32 	%r101, %r101, 1;
	add.s32 	%r100, %r8, 1;
	@%p20 bra 	$L__BB0_6;
	setp.eq.s32 	%p21, %r101, 0;
	@%p21 bra 	$L__BB0_8;
	bra.uni 	$L__BB0_43;
$L__BB0_8:
	add.s32 	%r102, %r99, %r6;
	cvt.s64.s32 	%rd59, %r102;
	add.s64 	%rd60, %rd1, %rd59;
	mov.b16 	%rs39, 16;
	st.global.u8 	[%rd60], %rs39;
	add.s64 	%rd62, %rd60, %rd61;
	st.global.u8 	[%rd62], %rs39;
$L__BB0_9:
	add.s32 	%r97, %r102, %r3;
	cvt.s64.s32 	%rd63, %r97;
	add.s64 	%rd64, %rd1, %rd63;
	st.global.u8 	[%rd64], %rs39;
	add.s32 	%r99, %r99, 1;
	setp.eq.s32 	%p22, %r99, %r39;
	@%p22 bra 	$L__BB0_10;
	bra.uni 	$L__BB0_5;
$L__BB0_10:
	add.s32 	%r98, %r98, %r2;
	setp.lt.s32 	%p23, %r98, %r40;
	@%p23 bra 	$L__BB0_4;
	bra.uni 	$L__BB0_42;
$L__BB0_11:
	and.b32  	%r17, %r39, 3;
	and.b32  	%r18, %r39, 2147483644;
	and.b32  	%r19, %r39, 1;
	cvt.s64.s32 	%rd49, %r38;
$L__BB0_12:
	setp.lt.u32 	%p4, %r39, 4;
	mul.lo.s32 	%r21, %r98, %r40;
	mov.b32 	%r108, 0;
	@%p4 bra 	$L__BB0_27;
	mov.b32 	%r104, 0;
$L__BB0_14:
	.pragma "nounroll";
	add.s32 	%r105, %r104, %r21;
	setp.eq.s32 	%p5, %r37, 0;
	@%p5 bra 	$L__BB0_16;
	cvt.s64.s32 	%rd9, %r105;
	add.s64 	%rd10, %rd1, %rd9;
	mov.b16 	%rs11, 66;
	st.global.u8 	[%rd10], %rs11;
	add.s64 	%rd12, %rd10, %rd49;
	mov.b16 	%rs12, 30;
	st.global.u8 	[%rd12], %rs12;
	mov.b16 	%rs40, 15;
	bra.uni 	$L__BB0_17;
$L__BB0_16:
	cvt.s64.s32 	%rd13, %r105;
	add.s64 	%rd14, %rd1, %rd13;
	mov.b16 	%rs40, 16;
	st.global.u8 	[%rd14], %rs40;
	add.s64 	%rd16, %rd14, %rd49;
	st.global.u8 	[%rd16], %rs40;
$L__BB0_17:
	setp.eq.s32 	%p6, %r37, 0;
	add.s32 	%r89, %r105, %r3;
	cvt.s64.s32 	%rd17, %r89;
	add.s64 	%rd3, %rd1, %rd17;
	st.global.u8 	[%rd3], %rs40;
	cvt.s64.s32 	%rd18, %r21;
	cvt.s64.s32 	%rd19, %r104;
	add.s64 	%rd20, %rd19, %rd18;
	add.s64 	%rd4, %rd1, %rd20;
	add.s64 	%rd5, %rd4, %rd49;
	@%p6 bra 	$L__BB0_19;
	mov.b16 	%rs15, 66;
	st.global.u8 	[%rd4+1], %rs15;
	mov.b16 	%rs16, 30;
	st.global.u8 	[%rd5+1], %rs16;
	mov.b16 	%rs41, 15;
	bra.uni 	$L__BB0_20;
$L__BB0_19:
	mov.b16 	%rs41, 16;
	st.global.u8 	[%rd4+1], %rs41;
	st.global.u8 	[%rd5+1], %rs41;
$L__BB0_20:
	setp.eq.s32 	%p7, %r37, 0;
	st.global.u8 	[%rd3+1], %rs41;
	@%p7 bra 	$L__BB0_22;
	mov.b16 	%rs19, 66;
	st.global.u8 	[%rd4+2], %rs19;
	mov.b16 	%rs20, 30;
	st.global.u8 	[%rd5+2], %rs20;
	mov.b16 	%rs42, 15;
	bra.uni 	$L__BB0_23;
$L__BB0_22:
	mov.b16 	%rs42, 16;
	st.global.u8 	[%rd4+2], %rs42;
	st.global.u8 	[%rd5+2], %rs42;
$L__BB0_23:
	setp.eq.s32 	%p8, %r37, 0;
	st.global.u8 	[%rd3+2], %rs42;
	@%p8 bra 	$L__BB0_25;
	mov.b16 	%rs23, 66;
	st.global.u8 	[%rd4+3], %rs23;
	mov.b16 	%rs24, 30;
	st.global.u8 	[%rd5+3], %rs24;
	mov.b16 	%rs43, 15;
	bra.uni 	$L__BB0_26;
$L__BB0_25:
	mov.b16 	%rs43, 16;
	st.global.u8 	[%rd4+3], %rs43;
	st.global.u8 	[%rd5+3], %rs43;
$L__BB0_26:
	st.global.u8 	[%rd3+3], %rs43;
	add.s32 	%r104, %r104, 4;
	setp.ne.s32 	%p9, %r104, %r18;
	mov.u32 	%r108, %r18;
	@%p9 bra 	$L__BB0_14;
$L__BB0_27:
	setp.eq.s32 	%p10, %r17, 0;
	@%p10 bra 	$L__BB0_41;
	setp.eq.s32 	%p11, %r17, 1;
	@%p11 bra 	$L__BB0_36;
	add.s32 	%r107, %r108, %r21;
	setp.eq.s32 	%p12, %r37, 0;
	@%p12 bra 	$L__BB0_31;
	cvt.s64.s32 	%rd22, %r107;
	add.s64 	%rd23, %rd1, %rd22;
	mov.b16 	%rs27, 66;
	st.global.u8 	[%rd23], %rs27;
	add.s64 	%rd25, %rd23, %rd49;
	mov.b16 	%rs28, 30;
	st.global.u8 	[%rd25], %rs28;
	mov.b16 	%rs44, 15;
	bra.uni 	$L__BB0_32;
$L__BB0_31:
	cvt.s64.s32 	%rd26, %r107;
	add.s64 	%rd27, %rd1, %rd26;
	mov.b16 	%rs44, 16;
	st.global.u8 	[%rd27], %rs44;
	add.s64 	%rd29, %rd27, %rd49;
	st.global.u8 	[%rd29], %rs44;
$L__BB0_32:
	setp.eq.s32 	%p13, %r37, 0;
	add.s32 	%r90, %r107, %r3;
	cvt.s64.s32 	%rd30, %r90;
	add.s64 	%rd6, %rd1, %rd30;
	st.global.u8 	[%rd6], %rs44;
	@%p13 bra 	$L__BB0_34;
	cvt.s64.s32 	%rd31, %r21;
	cvt.u64.u32 	%rd32, %r108;
	add.s64 	%rd33, %rd32, %rd31;
	add.s64 	%rd34, %rd1, %rd33;
	mov.b16 	%rs31, 66;
	st.global.u8 	[%rd34+1], %rs31;
	add.s64 	%rd36, %rd34, %rd49;
	mov.b16 	%rs32, 30;
	st.global.u8 	[%rd36+1], %rs32;
	mov.b16 	%rs45, 15;
	bra.uni 	$L__BB0_35;
$L__BB0_34:
	cvt.s64.s32 	%rd37, %r21;
	cvt.u64.u32 	%rd38, %r108;
	add.s64 	%rd39, %rd38, %rd37;
	add.s64 	%rd40, %rd1, %rd39;
	mov.b16 	%rs45, 16;
	st.global.u8 	[%rd40+1], %rs45;
	add.s64 	%rd42, %rd40, %rd49;
	st.global.u8 	[%rd42+1], %rs45;
$L__BB0_35:
	st.global.u8 	[%rd6+1], %rs45;
	add.s32 	%r108, %r108, 2;
$L__BB0_36:
	setp.eq.s32 	%p14, %r19, 0;
	@%p14 bra 	$L__BB0_41;
	add.s32 	%r109, %r108, %r21;
	setp.eq.s32 	%p15, %r37, 0;
	@%p15 bra 	$L__BB0_39;
	cvt.s64.s32 	%rd43, %r109;
	add.s64 	%rd44, %rd1, %rd43;
	mov.b16 	%rs35, 66;
	st.global.u8 	[%rd44], %rs35;
	add.s64 	%rd46, %rd44, %rd49;
	mov.b16 	%rs36, 30;
	st.global.u8 	[%rd46], %rs36;
	mov.b16 	%rs46, 15;
	bra.uni 	$L__BB0_40;
$L__BB0_39:
	cvt.s64.s32 	%rd47, %r109;
	add.s64 	%rd48, %rd1, %rd47;
	mov.b16 	%rs46, 16;
	st.global.u8 	[%rd48], %rs46;
	add.s64 	%rd50, %rd48, %rd49;
	st.global.u8 	[%rd50], %rs46;
$L__BB0_40:
	add.s32 	%r91, %r109, %r3;
	cvt.s64.s32 	%rd51, %r91;
	add.s64 	%rd52, %rd1, %rd51;
	st.global.u8 	[%rd52], %rs46;
$L__BB0_41:
	add.s32 	%r98, %r98, %r2;
	setp.lt.s32 	%p16, %r98, %r40;
	@%p16 bra 	$L__BB0_12;
$L__BB0_42:
	ret;
$L__BB0_43:
	and.b32  	%r94, %r8, 15;
	mul.wide.u32 	%rd53, %r94, 12;
	add.s64 	%rd54, %rd2, %rd53;
	ld.local.u32 	%r95, [%rd54];
	add.s32 	%r102, %r99, %r6;
	cvt.s64.s32 	%rd55, %r102;
	add.s64 	%rd56, %rd1, %rd55;
	st.global.u8 	[%rd56], %r95;
	ld.local.u32 	%r96, [%rd54+4];
	add.s64 	%rd58, %rd56, %rd61;
	st.global.u8 	[%rd58], %r96;
	ld.local.u8 	%rs39, [%rd54+8];
	bra.uni 	$L__BB0_9;

}


// ===== COMPILED SASS (sm_100) =====

	.target	sm_100

	.elftype	@"ET_EXEC"


//--------------------- .note.nv.tkinfo           --------------------------
	.section	.note.nv.tkinfo,"",@"SHT_NOTE"
	.sectionflags	@"SHF_NOTE_NV_TKINFO"
	.tkinfo
        /*0018*/ 	.word	0x00000002
        /*0030*/ 	.string	""
        /*0030*/ 	.string	"ptxas"
        /*0030*/ 	.string	"Cuda compilation tools, release 13.0, V13.0.88"
        /*0030*/ 	.string	"Build cuda_13.0.r13.0/compiler.36424714_0"
        /*0030*/ 	.string	"-arch sm_100 -m 64 "



//--------------------- .note.nv.cuinfo           --------------------------
	.section	.note.nv.cuinfo,"",@"SHT_NOTE"
	.sectionflags	@"SHF_NOTE_NV_CUINFO"
        /*0018*/ 	.short	0x0002
        /*001a*/ 	.short	0x0064
        /*001c*/ 	.short	0x0082
	.zero		2


//--------------------- .nv.info                  --------------------------
	.section	.nv.info,"",@"SHT_CUDA_INFO"
	.align	4


	//----- nvinfo : EIATTR_REGCOUNT
	.align		4
        /*0000*/ 	.byte	0x04, 0x2f
        /*0002*/ 	.short	(.L_1 - .L_0)
	.align		4
.L_0:
        /*0004*/ 	.word	index@(_Z18compute_mandelbrotPhiiddddiiidd)
        /*0008*/ 	.word	0x0000001c


	//----- nvinfo : EIATTR_FRAME_SIZE
	.align		4
.L_1:
        /*000c*/ 	.byte	0x04, 0x11
        /*000e*/ 	.short	(.L_3 - .L_2)
	.align		4
.L_2:
        /*0010*/ 	.word	index@(_Z18compute_mandelbrotPhiiddddiiidd)
        /*0014*/ 	.word	0x000000d0


	//----- nvinfo : EIATTR_MIN_STACK_SIZE
	.align		4
.L_3:
        /*0018*/ 	.byte	0x04, 0x12
        /*001a*/ 	.short	(.L_5 - .L_4)
	.align		4
.L_4:
        /*001c*/ 	.word	index@(_Z18compute_mandelbrotPhiiddddiiidd)
        /*0020*/ 	.word	0x000000d0
.L_5:


//--------------------- .nv.compat                --------------------------
	.section	.nv.compat,"",@"SHT_CUDA_COMPAT_INFO"
	.align	4
        /*0000*/ 	.byte	0x02, 0x09, 0x00, 0x00, 0x02, 0x02, 0x01, 0x00, 0x02, 0x05, 0x05, 0x00, 0x03, 0x07, 0x01, 0x01
        /*0010*/ 	.byte	0x02, 0x03, 0x00, 0x00, 0x02, 0x06, 0x01, 0x00, 0x04, 0x0b, 0x08, 0x00, 0x01, 0x00, 0x00, 0x00
        /*0020*/ 	.byte	0x00, 0x00, 0x00, 0x00


//--------------------- .nv.info._Z18compute_mandelbrotPhiiddddiiidd --------------------------
	.section	.nv.info._Z18compute_mandelbrotPhiiddddiiidd,"",@"SHT_CUDA_INFO"
	.sectionflags	@""
	.align	4


	//----- nvinfo : EIATTR_CUDA_API_VERSION
	.align		4
        /*0000*/ 	.byte	0x04, 0x37
        /*0002*/ 	.short	(.L_7 - .L_6)
.L_6:
        /*0004*/ 	.word	0x00000082


	//----- nvinfo : EIATTR_KPARAM_INFO
	.align		4
.L_7:
        /*0008*/ 	.byte	0x04, 0x17
        /*000a*/ 	.short	(.L_9 - .L_8)
.L_8:
        /*000c*/ 	.word	0x00000000
        /*0010*/ 	.short	0x000b
        /*0012*/ 	.short	0x0048
        /*0014*/ 	.byte	0x00, 0xf0, 0x21, 0x00


	//----- nvinfo : EIATTR_KPARAM_INFO
	.align		4
.L_9:
        /*0018*/ 	.byte	0x04, 0x17
        /*001a*/ 	.short	(.L_11 - .L_10)
.L_10:
        /*001c*/ 	.word	0x00000000
        /*0020*/ 	.short	0x000a
        /*0022*/ 	.short	0x0040
        /*0024*/ 	.byte	0x00, 0xf0, 0x21, 0x00


	//----- nvinfo : EIATTR_KPARAM_INFO
	.align		4
.L_11:
        /*0028*/ 	.byte	0x04, 0x17
        /*002a*/ 	.short	(.L_13 - .L_12)
.L_12:
        /*002c*/ 	.word	0x00000000
        /*0030*/ 	.short	0x0009
        /*0032*/ 	.short	0x0038
        /*0034*/ 	.byte	0x00, 0xf0, 0x11, 0x00


	//----- nvinfo : EIATTR_KPARAM_INFO
	.align		4
.L_13:
        /*0038*/ 	.byte	0x04, 0x17
        /*003a*/ 	.short	(.L_15 - .L_14)
.L_14:
        /*003c*/ 	.word	0x00000000
        /*0040*/ 	.short	0x0008
        /*0042*/ 	.short	0x0034
        /*0044*/ 	.byte	0x00, 0xf0, 0x11, 0x00


	//----- nvinfo : EIATTR_KPARAM_INFO
	.align		4
.L_15:
        /*0048*/ 	.byte	0x04, 0x17
        /*004a*/ 	.short	(.L_17 - .L_16)
.L_16:
        /*004c*/ 	.word	0x00000000
        /*0050*/ 	.short	0x0007
        /*0052*/ 	.short	0x0030
        /*0054*/ 	.byte	0x00, 0xf0, 0x11, 0x00


	//----- nvinfo : EIATTR_KPARAM_INFO
	.align		4
.L_17:
        /*0058*/ 	.byte	0x04, 0x17
        /*005a*/ 	.short	(.L_19 - .L_18)
.L_18:
        /*005c*/ 	.word	0x00000000
        /*0060*/ 	.short	0x0006
        /*0062*/ 	.short	0x0028
        /*0064*/ 	.byte	0x00, 0xf0, 0x21, 0x00


	//----- nvinfo : EIATTR_KPARAM_INFO
	.align		4
.L_19:
        /*0068*/ 	.byte	0x04, 0x17
        /*006a*/ 	.short	(.L_21 - .L_20)
.L_20:
        /*006c*/ 	.word	0x00000000
        /*0070*/ 	.short	0x0005
        /*0072*/ 	.short	0x0020
        /*0074*/ 	.byte	0x00, 0xf0, 0x21, 0x00


	//----- nvinfo : EIATTR_KPARAM_INFO
	.align		4
.L_21:
        /*0078*/ 	.byte	0x04, 0x17
        /*007a*/ 	.short	(.L_23 - .L_22)
.L_22:
        /*007c*/ 	.word	0x00000000
        /*0080*/ 	.short	0x0004
        /*0082*/ 	.short	0x0018
        /*0084*/ 	.byte	0x00, 0xf0, 0x21, 0x00


	//----- nvinfo : EIATTR_KPARAM_INFO
	.align		4
.L_23:
        /*0088*/ 	.byte	0x04, 0x17
        /*008a*/ 	.short	(.L_25 - .L_24)
.L_24:
        /*008c*/ 	.word	0x00000000
        /*0090*/ 	.short	0x0003
        /*0092*/ 	.short	0x0010
        /*0094*/ 	.byte	0x00, 0xf0, 0x21, 0x00


	//----- nvinfo : EIATTR_KPARAM_INFO
	.align		4
.L_25:
        /*0098*/ 	.byte	0x04, 0x17
        /*009a*/ 	.short	(.L_27 - .L_26)
.L_26:
        /*009c*/ 	.word	0x00000000
        /*00a0*/ 	.short	0x0002
        /*00a2*/ 	.short	0x000c
        /*00a4*/ 	.byte	0x00, 0xf0, 0x11, 0x00


	//----- nvinfo : EIATTR_KPARAM_INFO
	.align		4
.L_27:
        /*00a8*/ 	.byte	0x04, 0x17
        /*00aa*/ 	.short	(.L_29 - .L_28)
.L_28:
        /*00ac*/ 	.word	0x00000000
        /*00b0*/ 	.short	0x0001
        /*00b2*/ 	.short	0x0008
        /*00b4*/ 	.byte	0x00, 0xf0, 0x11, 0x00


	//----- nvinfo : EIATTR_KPARAM_INFO
	.align		4
.L_29:
        /*00b8*/ 	.byte	0x04, 0x17
        /*00ba*/ 	.short	(.L_31 - .L_30)
.L_30:
        /*00bc*/ 	.word	0x00000000
        /*00c0*/ 	.short	0x0000
        /*00c2*/ 	.short	0x0000
        /*00c4*/ 	.byte	0x00, 0xf5, 0x21, 0x00


	//----- nvinfo : EIATTR_SPARSE_MMA_MASK
	.align		4
.L_31:
        /*00c8*/ 	.byte	0x03, 0x50
        /*00ca*/ 	.short	0x0000


	//----- nvinfo : EIATTR_MAXREG_COUNT
	.align		4
        /*00cc*/ 	.byte	0x03, 0x1b
        /*00ce*/ 	.short	0x00ff


	//----- nvinfo : EIATTR_MERCURY_ISA_VERSION
	.align		4
        /*00d0*/ 	.byte	0x03, 0x5f
        /*00d2*/ 	.short	0x0101


	//----- nvinfo : EIATTR_VRC_CTA_INIT_COUNT
	.align		4
        /*00d4*/ 	.byte	0x02, 0x4a
	.zero		1
	.zero		1


	//----- nvinfo : EIATTR_EXIT_INSTR_OFFSETS
	.align		4
        /*00d8*/ 	.byte	0x04, 0x1c
        /*00da*/ 	.short	(.L_33 - .L_32)


	//   ....[0]....
.L_32:
        /*00dc*/ 	.word	0x00000520


	//   ....[1]....
        /*00e0*/ 	.word	0x00000550


	//   ....[2]....
        /*00e4*/ 	.word	0x00000b10


	//   ....[3]....
        /*00e8*/ 	.word	0x00001730


	//----- nvinfo : EIATTR_CRS_STACK_SIZE
	.align		4
.L_33:
        /*00ec*/ 	.byte	0x04, 0x1e
        /*00ee*/ 	.short	(.L_35 - .L_34)
.L_34:
        /*00f0*/ 	.word	0x00000000


	//----- nvinfo : EIATTR_CBANK_PARAM_SIZE
	.align		4
.L_35:
        /*00f4*/ 	.byte	0x03, 0x19
        /*00f6*/ 	.short	0x0050


	//----- nvinfo : EIATTR_PARAM_CBANK
	.align		4
        /*00f8*/ 	.byte	0x04, 0x0a
        /*00fa*/ 	.short	(.L_37 - .L_36)
	.align		4
.L_36:
        /*00fc*/ 	.word	index@(.nv.constant0._Z18compute_mandelbrotPhiiddddiiidd)
        /*0100*/ 	.short	0x0380
        /*0102*/ 	.short	0x0050


	//----- nvinfo : EIATTR_SW_WAR
	.align		4
.L_37:
        /*0104*/ 	.byte	0x04, 0x36
        /*0106*/ 	.short	(.L_39 - .L_38)
.L_38:
        /*0108*/ 	.word	0x00000008
.L_39:


//--------------------- .nv.callgraph             --------------------------
	.section	.nv.callgraph,"",@"SHT_CUDA_CALLGRAPH"
	.align	4
	.sectionentsize	8
	.align		4
        /*0000*/ 	.word	0x00000000
	.align		4
        /*0004*/ 	.word	0xffffffff
	.align		4
        /*0008*/ 	.word	0x00000000
	.align		4
        /*000c*/ 	.word	0xfffffffe
	.align		4
        /*0010*/ 	.word	0x00000000
	.align		4
        /*0014*/ 	.word	0xfffffffd
	.align		4
        /*0018*/ 	.word	0x00000000
	.align		4
        /*001c*/ 	.word	0xfffffffc


//--------------------- .text._Z18compute_mandelbrotPhiiddddiiidd --------------------------
	.section	.text._Z18compute_mandelbrotPhiiddddiiidd,"ax",@progbits
	.align	128
        .global         _Z18compute_mandelbrotPhiiddddiiidd
        .type           _Z18compute_mandelbrotPhiiddddiiidd,@function
        .size           _Z18compute_mandelbrotPhiiddddiiidd,(.L_x_19 - _Z18compute_mandelbrotPhiiddddiiidd)
        .other          _Z18compute_mandelbrotPhiiddddiiidd,@"STO_CUDA_ENTRY STV_DEFAULT"
_Z18compute_mandelbrotPhiiddddiiidd:
.text._Z18compute_mandelbrotPhiiddddiiidd:
[----:B------:R-:W0:Y:S02]  /*0000*/  LDC R1, c[0x0][0x37c] ;  /* 0x0000df00ff017b82 */ /* 0x000e240000000800 */
[----:B0-----:R-:W-:-:S06]  /*0010*/  VIADD R1, R1, 0xffffff30 ;  /* 0xffffff3001017836 */ /* 0x001fcc0000000000 */
[----:B------:R-:W0:Y:S01]  /*0020*/  S2UR UR4, SR_CTAID.X ;  /* 0x00000000000479c3 */ /* 0x000e220000002500 */
[----:B------:R-:W-:Y:S01]  /*0030*/  IMAD.MOV.U32 R2, RZ, RZ, 0x42 ;  /* 0x00000042ff027424 */ /* 0x000fe200078e00ff */
[----:B------:R-:W1:Y:S01]  /*0040*/  LDCU UR6, c[0x0][0x3b8] ;  /* 0x00007700ff0677ac */ /* 0x000e620008000800 */
[----:B------:R-:W-:Y:S02]  /*0050*/  IMAD.MOV.U32 R3, RZ, RZ, 0x1e ;  /* 0x0000001eff037424 */ /* 0x000fe400078e00ff */
[----:B------:R-:W-:Y:S02]  /*0060*/  HFMA2 R7, -RZ, RZ, 0, 1.54972076416015625e-06 ;  /* 0x0000001aff077431 */ /* 0x000fe400000001ff */
[----:B------:R-:W-:Y:S01]  /*0070*/  IMAD.MOV.U32 R4, RZ, RZ, 0xf ;  /* 0x0000000fff047424 */ /* 0x000fe200078e00ff */
[----:B------:R-:W-:Y:S01]  /*0080*/  MOV R16, 0x4 ;  /* 0x0000000400107802 */ /* 0x000fe20000000f00 */
[----:B------:R-:W-:Y:S01]  /*0090*/  IMAD.MOV.U32 R5, RZ, RZ, 0x19 ;  /* 0x00000019ff057424 */ /* 0x000fe200078e00ff */
[----:B------:R2:W-:Y:S01]  /*00a0*/  STL.64 [R1], R2 ;  /* 0x0000000201007387 */ /* 0x0005e20000100a00 */
[----:B------:R-:W0:Y:S01]  /*00b0*/  LDC R0, c[0x0][0x360] ;  /* 0x0000d800ff007b82 */ /* 0x000e220000000800 */
[----:B------:R-:W-:Y:S01]  /*00c0*/  IMAD.MOV.U32 R6, RZ, RZ, 0x7 ;  /* 0x00000007ff067424 */ /* 0x000fe200078e00ff */
[----:B------:R-:W3:Y:S01]  /*00d0*/  LDCU UR5, c[0x0][0x370] ;  /* 0x00006e00ff0577ac */ /* 0x000ee20008000800 */
[----:B------:R4:W-:Y:S01]  /*00e0*/  STL.64 [R1+0x8], R4 ;  /* 0x0000080401007387 */ /* 0x0009e20000100a00 */
[----:B------:R-:W-:-:S02]  /*00f0*/  IMAD.MOV.U32 R8, RZ, RZ, 0x9 ;  /* 0x00000009ff087424 */ /* 0x000fc400078e00ff */
[----:B------:R-:W-:Y:S02]  /*0100*/  HFMA2 R15, -RZ, RZ, 0, 8.22544097900390625e-06 ;  /* 0x0000008aff0f7431 */ /* 0x000fe400000001ff */
[----:B------:R-:W-:Y:S01]  /*0110*/  IMAD.MOV.U32 R9, RZ, RZ, 0x1 ;  /* 0x00000001ff097424 */ /* 0x000fe200078e00ff */
[----:B------:R5:W-:Y:S01]  /*0120*/  STL.64 [R1+0x10], R6 ;  /* 0x0000100601007387 */ /* 0x000be20000100a00 */
[----:B------:R-:W-:Y:S02]  /*0130*/  IMAD.MOV.U32 R10, RZ, RZ, 0x2f ;  /* 0x0000002fff0a7424 */ /* 0x000fe400078e00ff */
[----:B------:R-:W-:Y:S01]  /*0140*/  IMAD.MOV.U32 R11, RZ, RZ, 0x4 ;  /* 0x00000004ff0b7424 */ /* 0x000fe200078e00ff */
[----:B--2---:R-:W0:Y:S01]  /*0150*/  S2R R3, SR_TID.X ;  /* 0x0000000000037919 */ /* 0x004e220000002100 */
[----:B------:R-:W-:Y:S02]  /*0160*/  IMAD.MOV.U32 R17, RZ, RZ, 0x49 ;  /* 0x00000049ff117424 */ /* 0x000fe400078e00ff */
[----:B------:R-:W-:Y:S01]  /*0170*/  IMAD.MOV.U32 R12, RZ, RZ, 0x64 ;  /* 0x00000064ff0c7424 */ /* 0x000fe200078e00ff */
[----:B------:R2:W-:Y:S01]  /*0180*/  STL.64 [R1+0x18], R8 ;  /* 0x0000180801007387 */ /* 0x0005e20000100a00 */
[----:B----4-:R-:W-:-:S02]  /*0190*/  IMAD.MOV.U32 R4, RZ, RZ, 0x18 ;  /* 0x00000018ff047424 */ /* 0x010fc400078e00ff */
[----:B------:R-:W-:Y:S01]  /*01a0*/  IMAD.MOV.U32 R5, RZ, RZ, 0x52 ;  /* 0x00000052ff057424 */ /* 0x000fe200078e00ff */
[----:B------:R4:W-:Y:S01]  /*01b0*/  STL.64 [R1+0x20], R10 ;  /* 0x0000200a01007387 */ /* 0x0009e20000100a00 */
[----:B------:R-:W-:Y:S02]  /*01c0*/  IMAD.MOV.U32 R13, RZ, RZ, 0xc ;  /* 0x0000000cff0d7424 */ /* 0x000fe400078e00ff */
[----:B-----5:R-:W-:Y:S01]  /*01d0*/  IMAD.MOV.U32 R6, RZ, RZ, 0xb1 ;  /* 0x000000b1ff067424 */ /* 0x020fe200078e00ff */
[----:B------:R5:W-:Y:S01]  /*01e0*/  STL.64 [R1+0x48], R4 ;  /* 0x0000480401007387 */ /* 0x000be20000100a00 */
[----:B------:R-:W-:Y:S02]  /*01f0*/  IMAD.MOV.U32 R7, RZ, RZ, 0x39 ;  /* 0x00000039ff077424 */ /* 0x000fe400078e00ff */
[----:B------:R-:W-:Y:S01]  /*0200*/  IMAD.MOV.U32 R14, RZ, RZ, 0x2c ;  /* 0x0000002cff0e7424 */ /* 0x000fe200078e00ff */
[----:B------:R1:W-:Y:S01]  /*0210*/  STL.64 [R1+0x28], R16 ;  /* 0x0000281001007387 */ /* 0x0003e20000100a00 */
[----:B--2---:R-:W-:Y:S01]  /*0220*/  IMAD.MOV.U32 R8, RZ, RZ, 0x7d ;  /* 0x0000007dff087424 */ /* 0x004fe200078e00ff */
[----:B------:R-:W-:Y:S01]  /*0230*/  MOV R9, 0xd1 ;  /* 0x000000d100097802 */ /* 0x000fe20000000f00 */
[----:B------:R-:W-:Y:S01]  /*0240*/  IMAD.MOV.U32 R18, RZ, RZ, RZ ;  /* 0x000000ffff127224 */ /* 0x000fe200078e00ff */
[----:B------:R2:W-:Y:S01]  /*0250*/  STL.64 [R1+0x38], R12 ;  /* 0x0000380c01007387 */ /* 0x0005e20000100a00 */
[----:B----4-:R-:W-:-:S02]  /*0260*/  IMAD.MOV.U32 R10, RZ, RZ, 0x86 ;  /* 0x00000086ff0a7424 */ /* 0x010fc400078e00ff */
[----:B------:R-:W-:Y:S02]  /*0270*/  IMAD.MOV.U32 R11, RZ, RZ, 0xb5 ;  /* 0x000000b5ff0b7424 */ /* 0x000fe400078e00ff */
[----:B-----5:R-:W-:Y:S01]  /*0280*/  HFMA2 R5, -RZ, RZ, 0, 1.4781951904296875e-05 ;  /* 0x000000f8ff057431 */ /* 0x020fe200000001ff */
[----:B------:R4:W-:Y:S01]  /*0290*/  STL.64 [R1+0x50], R6 ;  /* 0x0000500601007387 */ /* 0x0009e20000100a00 */
[----:B------:R-:W-:Y:S02]  /*02a0*/  IMAD.MOV.U32 R4, RZ, RZ, 0xec ;  /* 0x000000ecff047424 */ /* 0x000fe400078e00ff */
[----:B-1----:R-:W-:Y:S01]  /*02b0*/  IMAD.MOV.U32 R16, RZ, RZ, 0xe5 ;  /* 0x000000e5ff107424 */ /* 0x002fe200078e00ff */
[----:B------:R1:W-:Y:S01]  /*02c0*/  STL.64 [R1+0x40], R14 ;  /* 0x0000400e01007387 */ /* 0x0003e20000100a00 */
[----:B------:R-:W-:Y:S02]  /*02d0*/  IMAD.MOV.U32 R17, RZ, RZ, 0xd3 ;  /* 0x000000d3ff117424 */ /* 0x000fe400078e00ff */
[----:B0-----:R-:W-:Y:S01]  /*02e0*/  IMAD R2, R0, UR4, R3 ;  /* 0x0000000400027c24 */ /* 0x001fe2000f8e0203 */
[----:B------:R0:W-:Y:S01]  /*02f0*/  STL.64 [R1+0x58], R8 ;  /* 0x0000580801007387 */ /* 0x0001e20000100a00 */
[----:B--2---:R-:W-:-:S02]  /*0300*/  IMAD.MOV.U32 R12, RZ, RZ, 0xbf ;  /* 0x000000bfff0c7424 */ /* 0x004fc400078e00ff */
[----:B------:R-:W-:Y:S01]  /*0310*/  IMAD.MOV.U32 R13, RZ, RZ, 0xf8 ;  /* 0x000000f8ff0d7424 */ /* 0x000fe200078e00ff */
[----:B------:R-:W-:Y:S01]  /*0320*/  ISETP.GE.AND P0, PT, R2, UR6, PT ;  /* 0x0000000602007c0c */ /* 0x000fe2000bf06270 */
[----:B----4-:R-:W-:Y:S01]  /*0330*/  IMAD.MOV.U32 R6, RZ, RZ, 0xf1 ;  /* 0x000000f1ff067424 */ /* 0x010fe200078e00ff */
[----:B------:R2:W-:Y:S01]  /*0340*/  STL.64 [R1+0x60], R10 ;  /* 0x0000600a01007387 */ /* 0x0005e20000100a00 */
[----:B------:R-:W-:Y:S02]  /*0350*/  IMAD.MOV.U32 R7, RZ, RZ, 0xe9 ;  /* 0x000000e9ff077424 */ /* 0x000fe400078e00ff */
[----:B-1----:R-:W-:Y:S02]  /*0360*/  HFMA2 R15, -RZ, RZ, 0, 0 ;  /* 0x00000000ff0f7431 */ /* 0x002fe400000001ff */
[----:B------:R-:W-:Y:S01]  /*0370*/  IMAD.MOV.U32 R19, RZ, RZ, 0x7 ;  /* 0x00000007ff137424 */ /* 0x000fe200078e00ff */
[----:B------:R1:W-:Y:S01]  /*0380*/  STL.64 [R1+0x68], R16 ;  /* 0x0000681001007387 */ /* 0x0003e20000100a00 */
[----:B------:R-:W-:Y:S01]  /*0390*/  IMAD.MOV.U32 R14, RZ, RZ, 0x80 ;  /* 0x00000080ff0e7424 */ /* 0x000fe200078e00ff */
[----:B0-----:R-:W-:Y:S01]  /*03a0*/  MOV R9, 0x5f ;  /* 0x0000005f00097802 */ /* 0x001fe20000000f00 */
[----:B------:R-:W-:Y:S01]  /*03b0*/  IMAD.MOV.U32 R8, RZ, RZ, 0xc9 ;  /* 0x000000c9ff087424 */ /* 0x000fe200078e00ff */
[----:B------:R0:W-:Y:S01]  /*03c0*/  STL.64 [R1+0x70], R4 ;  /* 0x0000700401007387 */ /* 0x0001e20000100a00 */
[----:B---3--:R-:W-:-:S03]  /*03d0*/  IMAD R0, R0, UR5, RZ ;  /* 0x0000000500007c24 */ /* 0x008fc6000f8e02ff */
[----:B------:R3:W-:Y:S01]  /*03e0*/  STL.64 [R1+0x78], R6 ;  /* 0x0000780601007387 */ /* 0x0007e20000100a00 */
[----:B--2---:R-:W-:Y:S02]  /*03f0*/  IMAD.MOV.U32 R10, RZ, RZ, 0xff ;  /* 0x000000ffff0a7424 */ /* 0x004fe400078e00ff */
[----:B------:R-:W-:Y:S01]  /*0400*/  IMAD.MOV.U32 R11, RZ, RZ, 0xaa ;  /* 0x000000aaff0b7424 */ /* 0x000fe200078e00ff */
[----:B------:R2:W-:Y:S01]  /*0410*/  STL.64 [R1+0x80], R12 ;  /* 0x0000800c01007387 */ /* 0x0005e20000100a00 */
[----:B-1----:R-:W-:Y:S02]  /*0420*/  IMAD.MOV.U32 R17, RZ, RZ, 0xcc ;  /* 0x000000ccff117424 */ /* 0x002fe400078e00ff */
[----:B------:R-:W-:Y:S01]  /*0430*/  IMAD.MOV.U32 R16, RZ, RZ, RZ ;  /* 0x000000ffff107224 */ /* 0x000fe200078e00ff */
[----:B------:R1:W-:Y:S01]  /*0440*/  STL.64 [R1+0x30], R18 ;  /* 0x0000301201007387 */ /* 0x0003e20000100a00 */
[----:B0-----:R-:W-:Y:S02]  /*0450*/  IMAD.MOV.U32 R4, RZ, RZ, 0x99 ;  /* 0x00000099ff047424 */ /* 0x001fe400078e00ff */
[----:B------:R-:W-:Y:S01]  /*0460*/  IMAD.MOV.U32 R5, RZ, RZ, 0x57 ;  /* 0x00000057ff057424 */ /* 0x000fe200078e00ff */
[----:B---3--:R-:W-:Y:S01]  /*0470*/  MOV R7, 0x3 ;  /* 0x0000000300077802 */ /* 0x008fe20000000f00 */
[----:B------:R-:W-:Y:S01]  /*0480*/  IMAD.MOV.U32 R6, RZ, RZ, 0x34 ;  /* 0x00000034ff067424 */ /* 0x000fe200078e00ff */
[----:B------:R1:W-:Y:S01]  /*0490*/  STL.64 [R1+0x88], R8 ;  /* 0x0000880801007387 */ /* 0x0003e20000100a00 */
[----:B--2---:R-:W-:-:S02]  /*04a0*/  IMAD.MOV.U32 R13, RZ, RZ, 0x6a ;  /* 0x0000006aff0d7424 */ /* 0x004fc400078e00ff */
[----:B------:R-:W-:Y:S01]  /*04b0*/  IMAD.MOV.U32 R12, RZ, RZ, RZ ;  /* 0x000000ffff0c7224 */ /* 0x000fe200078e00ff */
[----:B------:R1:W-:Y:S04]  /*04c0*/  STL.64 [R1+0x90], R10 ;  /* 0x0000900a01007387 */ /* 0x0003e80000100a00 */
[----:B------:R1:W-:Y:S04]  /*04d0*/  STL.64 [R1+0x98], R16 ;  /* 0x0000981001007387 */ /* 0x0003e80000100a00 */
[----:B------:R1:W-:Y:S04]  /*04e0*/  STL.64 [R1+0xa0], R14 ;  /* 0x0000a00e01007387 */ /* 0x0003e80000100a00 */
[----:B------:R1:W-:Y:S04]  /*04f0*/  STL.64 [R1+0xa8], R4 ;  /* 0x0000a80401007387 */ /* 0x0003e80000100a00 */
[----:B------:R1:W-:Y:S04]  /*0500*/  STL.64 [R1+0xb0], R12 ;  /* 0x0000b00c01007387 */ /* 0x0003e80000100a00 */
[----:B------:R1:W-:Y:S01]  /*0510*/  STL.64 [R1+0xb8], R6 ;  /* 0x0000b80601007387 */ /* 0x0003e20000100a00 */
[----:B------:R-:W-:Y:S05]  /*0520*/  @P0 EXIT ;  /* 0x000000000000094d */ /* 0x000fea0003800000 */
[----:B------:R-:W0:Y:S02]  /*0530*/  LDC R3, c[0x0][0x3b4] ;  /* 0x0000ed00ff037b82 */ /* 0x000e240000000800 */
[----:B0-----:R-:W-:-:S13]  /*0540*/  ISETP.GE.AND P0, PT, R3, 0x1, PT ;  /* 0x000000010300780c */ /* 0x001fda0003f06270 */
[----:B------:R-:W-:Y:S05]  /*0550*/  @!P0 EXIT ;  /* 0x000000000000894d */ /* 0x000fea0003800000 */
[----:B------:R-:W0:Y:S01]  /*0560*/  LDCU UR4, c[0x0][0x38c] ;  /* 0x00007180ff0477ac */ /* 0x000e220008000800 */
[----:B-1----:R-:W-:Y:S01]  /*0570*/  IMAD.MOV.U32 R17, RZ, RZ, R2 ;  /* 0x000000ffff117224 */ /* 0x002fe200078e0002 */
[----:B------:R-:W1:Y:S01]  /*0580*/  LDCU.64 UR10, c[0x0][0x358] ;  /* 0x00006b00ff0a77ac */ /* 0x000e620008000a00 */
[----:B0-----:R-:W-:-:S09]  /*0590*/  UISETP.GE.AND UP0, UPT, UR4, 0x1, UPT ;  /* 0x000000010400788c */ /* 0x001fd2000bf06270 */
[----:B-1----:R-:W-:Y:S05]  /*05a0*/  BRA.U !UP0, `(.L_x_0) ;  /* 0x00000005085c7547 */ /* 0x002fea000b800000 */
[----:B------:R-:W0:Y:S01]  /*05b0*/  LDC.64 R4, c[0x0][0x3c8] ;  /* 0x0000f200ff047b82 */ /* 0x000e220000000a00 */
[----:B------:R-:W1:Y:S01]  /*05c0*/  LDCU UR5, c[0x0][0x3b0] ;  /* 0x00007600ff0577ac */ /* 0x000e620008000800 */
[----:B------:R-:W-:Y:S01]  /*05d0*/  UIADD3 UR6, UPT, UPT, -UR4, URZ, URZ ;  /* 0x000000ff04067290 */ /* 0x000fe2000fffe1ff */
[----:B------:R-:W2:Y:S01]  /*05e0*/  LDCU UR7, c[0x0][0x38c] ;  /* 0x00007180ff0777ac */ /* 0x000ea20008000800 */
[----:B-1----:R-:W-:Y:S01]  /*05f0*/  USHF.R.S32.HI UR4, URZ, 0x1f, UR5 ;  /* 0x0000001fff047899 */ /* 0x002fe20008011405 */
[----:B0-2---:R-:W-:-:S11]  /*0600*/  DMUL R4, R4, 0.5 ;  /* 0x3fe0000004047828 */ /* 0x005fd60000000000 */
.L_x_4:
[----:B-1----:R-:W0:Y:S01]  /*0610*/  LDC.64 R6, c[0x0][0x3a0] ;  /* 0x0000e800ff067b82 */ /* 0x002e220000000a00 */
[----:B------:R-:W0:Y:S01]  /*0620*/  LDCU.64 UR8, c[0x0][0x3c8] ;  /* 0x00007900ff0877ac */ /* 0x000e220008000a00 */
[----:B------:R1:W0:Y:S01]  /*0630*/  I2F.F64 R2, R17 ;  /* 0x0000001100027312 */ /* 0x0002220000201c00 */
[--C-:B------:R-:W-:Y:S01]  /*0640*/  IMAD.MOV.U32 R16, RZ, RZ, R17.reuse ;  /* 0x000000ffff107224 */ /* 0x100fe200078e0011 */
[----:B------:R-:W2:Y:S01]  /*0650*/  LDCU UR5, c[0x0][0x3b8] ;  /* 0x00007700ff0577ac */ /* 0x000ea20008000800 */
[----:B------:R-:W-:Y:S02]  /*0660*/  IMAD.MOV.U32 R19, RZ, RZ, RZ ;  /* 0x000000ffff137224 */ /* 0x000fe400078e00ff */
[----:B-1----:R-:W-:-:S05]  /*0670*/  IMAD.IADD R17, R0, 0x1, R17 ;  /* 0x0000000100117824 */ /* 0x002fca00078e0211 */
[----:B--2---:R-:W-:Y:S01]  /*0680*/  ISETP.GE.AND P0, PT, R17, UR5, PT ;  /* 0x0000000511007c0c */ /* 0x004fe2000bf06270 */
[----:B0-----:R-:W-:-:S08]  /*0690*/  DFMA R2, R2, UR8, R6 ;  /* 0x0000000802027c2b */ /* 0x001fd00008000006 */
[----:B------:R-:W-:-:S06]  /*06a0*/  DSETP.GEU.AND P1, PT, |R2|, R4, PT ;  /* 0x000000040200722a */ /* 0x000fcc0003f2e200 */
[----:B------:R-:W-:Y:S02]  /*06b0*/  FSEL R2, R2, RZ, P1 ;  /* 0x000000ff02027208 */ /* 0x000fe40000800000 */
[----:B------:R-:W-:-:S07]  /*06c0*/  FSEL R3, R3, RZ, P1 ;  /* 0x000000ff03037208 */ /* 0x000fce0000800000 */
.L_x_3:
[----:B-1----:R-:W0:Y:S01]  /*06d0*/  LDC.64 R8, c[0x0][0x390] ;  /* 0x0000e400ff087b82 */ /* 0x002e220000000a00 */
[----:B------:R-:W0:Y:S01]  /*06e0*/  LDCU.64 UR8, c[0x0][0x3c0] ;  /* 0x00007800ff0877ac */ /* 0x000e220008000a00 */
[----:B------:R-:W0:Y:S01]  /*06f0*/  I2F.F64.U32 R6, R19 ;  /* 0x0000001300067312 */ /* 0x000e220000201800 */
[----:B------:R-:W-:Y:S01]  /*0700*/  BSSY.RECONVERGENT B0, `(.L_x_1) ;  /* 0x0000015000007945 */ /* 0x000fe20003800200 */
[----:B------:R-:W-:Y:S01]  /*0710*/  IMAD.MOV.U32 R22, RZ, RZ, 0x1 ;  /* 0x00000001ff167424 */ /* 0x000fe200078e00ff */
[----:B------:R-:W-:Y:S02]  /*0720*/  MOV R18, UR6 ;  /* 0x0000000600127c02 */ /* 0x000fe40008000f00 */
[----:B------:R-:W-:Y:S02]  /*0730*/  CS2R R10, SRZ ;  /* 0x00000000000a7805 */ /* 0x000fe4000001ff00 */
[----:B------:R-:W-:Y:S02]  /*0740*/  CS2R R12, SRZ ;  /* 0x00000000000c7805 */ /* 0x000fe4000001ff00 */
[----:B------:R-:W-:Y:S01]  /*0750*/  CS2R R14, SRZ ;  /* 0x00000000000e7805 */ /* 0x000fe2000001ff00 */
[----:B0-----:R-:W-:Y:S01]  /*0760*/  DFMA R6, R6, UR8, R8 ;  /* 0x0000000806067c2b */ /* 0x001fe20008000008 */
[----:B------:R-:W-:-:S10]  /*0770*/  CS2R R8, SRZ ;  /* 0x0000000000087805 */ /* 0x000fd4000001ff00 */
.L_x_2:
[----:B------:R-:W-:Y:S01]  /*0780*/  DADD R10, R10, -R8 ;  /* 0x000000000a0a7229 */ /* 0x000fe20000000808 */
[----:B------:R-:W-:Y:S01]  /*0790*/  ISETP.LT.AND P2, PT, R22, UR7, PT ;  /* 0x0000000716007c0c */ /* 0x000fe2000bf41270 */
[----:B------:R-:W-:Y:S01]  /*07a0*/  DADD R8, R14, R14 ;  /* 0x000000000e087229 */ /* 0x000fe2000000000e */
[----:B------:R-:W-:-:S05]  /*07b0*/  VIADD R18, R18, 0x1 ;  /* 0x0000000112127836 */ /* 0x000fca0000000000 */
[----:B------:R-:W-:Y:S02]  /*07c0*/  DADD R14, R6, R10 ;  /* 0x00000000060e7229 */ /* 0x000fe4000000000a */
[----:B------:R-:W-:-:S06]  /*07d0*/  DFMA R12, R8, R12, R2 ;  /* 0x0000000c080c722b */ /* 0x000fcc0000000002 */
[----:B------:R-:W-:Y:S02]  /*07e0*/  DMUL R10, R14, R14 ;  /* 0x0000000e0e0a7228 */ /* 0x000fe40000000000 */
[----:B------:R-:W-:-:S08]  /*07f0*/  DMUL R8, R12, R12 ;  /* 0x0000000c0c087228 */ /* 0x000fd00000000000 */
[----:B------:R-:W-:-:S08]  /*0800*/  DADD R20, R10, R8 ;  /* 0x000000000a147229 */ /* 0x000fd00000000008 */
[----:B------:R-:W-:Y:S01]  /*0810*/  DSETP.GEU.AND P1, PT, R20, 4, PT ;  /* 0x401000001400742a */ /* 0x000fe20003f2e000 */
[----:B------:R-:W-:Y:S02]  /*0820*/  IMAD.MOV.U32 R20, RZ, RZ, R22 ;  /* 0x000000ffff147224 */ /* 0x000fe400078e0016 */
[----:B------:R-:W-:-:S11]  /*0830*/  VIADD R22, R22, 0x1 ;  /* 0x0000000116167836 */ /* 0x000fd60000000000 */
[----:B------:R-:W-:Y:S05]  /*0840*/  @!P1 BRA P2, `(.L_x_2) ;  /* 0xfffffffc00cc9947 */ /* 0x000fea000103ffff */
[----:B------:R-:W-:Y:S05]  /*0850*/  BSYNC.RECONVERGENT B0 ;  /* 0x0000000000007941 */ /* 0x000fea0003800200 */
.L_x_1:
[----:B------:R-:W-:Y:S01]  /*0860*/  ISETP.NE.AND P1, PT, R18, RZ, PT ;  /* 0x000000ff1200720c */ /* 0x000fe20003f25270 */
[----:B------:R-:W0:Y:S01]  /*0870*/  LDCU UR5, c[0x0][0x3b8] ;  /* 0x00007700ff0577ac */ /* 0x000e220008000800 */
[----:B------:R-:W1:Y:S01]  /*0880*/  LDCU.64 UR8, c[0x0][0x380] ;  /* 0x00007000ff0877ac */ /* 0x000e620008000a00 */
[----:B------:R-:W2:Y:S10]  /*0890*/  LDCU UR12, c[0x0][0x3b0] ;  /* 0x00007600ff0c77ac */ /* 0x000eb40008000800 */
[----:B------:R-:W-:-:S05]  /*08a0*/  @P1 LOP3.LUT R6, R20, 0xf, RZ, 0xc0, !PT ;  /* 0x0000000f14061812 */ /* 0x000fca00078ec0ff */
[----:B------:R-:W-:-:S05]  /*08b0*/  @P1 IMAD R10, R6, 0xc, R1 ;  /* 0x0000000c060a1824 */ /* 0x000fca00078e0201 */
[----:B------:R-:W3:Y:S04]  /*08c0*/  @P1 LDL R25, [R10] ;  /* 0x000000000a191983 */ /* 0x000ee80000100800 */
[----:B------:R-:W4:Y:S04]  /*08d0*/  @P1 LDL R21, [R10+0x4] ;  /* 0x000004000a151983 */ /* 0x000f280000100800 */
[----:B------:R-:W5:Y:S01]  /*08e0*/  @P1 LDL.U8 R15, [R10+0x8] ;  /* 0x000008000a0f1983 */ /* 0x000f620000100000 */
[----:B0-----:R-:W-:Y:S01]  /*08f0*/  IMAD R11, R16, UR5, R19 ;  /* 0x00000005100b7c24 */ /* 0x001fe2000f8e0213 */
[----:B------:R-:W0:Y:S01]  /*0900*/  LDCU UR5, c[0x0][0x3b4] ;  /* 0x00007680ff0577ac */ /* 0x000e220008000800 */
[----:B-1----:R-:W-:-:S02]  /*0910*/  @P1 IMAD.U32 R12, RZ, RZ, UR8 ;  /* 0x00000008ff0c1e24 */ /* 0x002fc4000f8e00ff */
[----:B--2---:R-:W-:Y:S01]  /*0920*/  @P1 IMAD.U32 R23, RZ, RZ, UR12 ;  /* 0x0000000cff171e24 */ /* 0x004fe2000f8e00ff */
[----:B------:R-:W-:Y:S01]  /*0930*/  @P1 MOV R7, R11 ;  /* 0x0000000b00071202 */ /* 0x000fe20000000f00 */
[----:B------:R-:W-:Y:S01]  /*0940*/  @!P1 IMAD.MOV.U32 R7, RZ, RZ, R11 ;  /* 0x000000ffff079224 */ /* 0x000fe200078e000b */
[C---:B------:R-:W-:Y:S01]  /*0950*/  @P1 IADD3 R8, P3, PT, R11.reuse, R12, RZ ;  /* 0x0000000c0b081210 */ /* 0x040fe20007f7e0ff */
[----:B------:R-:W-:Y:S02]  /*0960*/  @P1 IMAD.U32 R14, RZ, RZ, UR9 ;  /* 0x00000009ff0e1e24 */ /* 0x000fe4000f8e00ff */
[----:B------:R-:W-:Y:S01]  /*0970*/  @!P1 IMAD.U32 R12, RZ, RZ, UR8 ;  /* 0x00000008ff0c9e24 */ /* 0x000fe2000f8e00ff */
[----:B------:R-:W-:Y:S01]  /*0980*/  @P1 IADD3 R6, P2, PT, R8, R23, RZ ;  /* 0x0000001708061210 */ /* 0x000fe20007f5e0ff */
[----:B------:R-:W-:Y:S01]  /*0990*/  @!P1 IMAD.U32 R23, RZ, RZ, UR12 ;  /* 0x0000000cff179e24 */ /* 0x000fe2000f8e00ff */
[C---:B------:R-:W-:Y:S01]  /*09a0*/  @P1 LEA.HI.X.SX32 R9, R11.reuse, R14, 0x1, P3 ;  /* 0x0000000e0b091211 */ /* 0x040fe200018f0eff */
[----:B------:R-:W-:Y:S01]  /*09b0*/  IMAD.MOV.U32 R18, RZ, RZ, 0x10 ;  /* 0x00000010ff127424 */ /* 0x000fe200078e00ff */
[----:B------:R-:W-:Y:S01]  /*09c0*/  @!P1 IADD3 R10, P4, PT, R11, R12, RZ ;  /* 0x0000000c0b0a9210 */ /* 0x000fe20007f9e0ff */
[----:B------:R-:W-:Y:S01]  /*09d0*/  IMAD R13, R23, 0x2, R7 ;  /* 0x00000002170d7824 */ /* 0x000fe200078e0207 */
[----:B------:R-:W-:Y:S01]  /*09e0*/  @!P1 MOV R14, UR9 ;  /* 0x00000009000e9c02 */ /* 0x000fe20008000f00 */
[----:B------:R-:W-:Y:S01]  /*09f0*/  VIADD R19, R19, 0x1 ;  /* 0x0000000113137836 */ /* 0x000fe20000000000 */
[----:B------:R-:W-:-:S02]  /*0a00*/  @P1 IADD3.X R7, PT, PT, R9, UR4, RZ, P2, !PT ;  /* 0x0000000409071c10 */ /* 0x000fc400097fe4ff */
[----:B------:R-:W-:Y:S02]  /*0a10*/  IADD3 R12, P3, PT, R13, R12, RZ ;  /* 0x0000000c0d0c7210 */ /* 0x000fe40007f7e0ff */
[-C--:B------:R-:W-:Y:S02]  /*0a20*/  @!P1 LEA.HI.X.SX32 R11, R11, R14.reuse, 0x1, P4 ;  /* 0x0000000e0b0b9211 */ /* 0x080fe400020f0eff */
[----:B------:R-:W-:Y:S01]  /*0a30*/  LEA.HI.X.SX32 R13, R13, R14, 0x1, P3 ;  /* 0x0000000e0d0d7211 */ /* 0x000fe200018f0eff */
[----:B------:R-:W-:Y:S01]  /*0a40*/  IMAD.MOV.U32 R14, RZ, RZ, 0x10 ;  /* 0x00000010ff0e7424 */ /* 0x000fe200078e00ff */
[----:B------:R-:W-:-:S04]  /*0a50*/  @!P1 IADD3 R22, P2, PT, R10, R23, RZ ;  /* 0x000000170a169210 */ /* 0x000fc80007f5e0ff */
[----:B------:R-:W-:Y:S01]  /*0a60*/  @!P1 IADD3.X R23, PT, PT, R11, UR4, RZ, P2, !PT ;  /* 0x000000040b179c10 */ /* 0x000fe200097fe4ff */
[----:B---3--:R1:W-:Y:S04]  /*0a70*/  @P1 STG.E.U8 desc[UR10][R8.64], R25 ;  /* 0x0000001908001986 */ /* 0x0083e8000c10110a */
[----:B----4-:R1:W-:Y:S01]  /*0a80*/  @P1 STG.E.U8 desc[UR10][R6.64], R21 ;  /* 0x0000001506001986 */ /* 0x0103e2000c10110a */
[----:B------:R-:W-:Y:S02]  /*0a90*/  @!P1 PRMT R15, R18, 0x7610, R15 ;  /* 0x00007610120f9816 */ /* 0x000fe4000000000f */
[----:B------:R-:W-:-:S05]  /*0aa0*/  @!P1 PRMT R7, R14, 0x7610, R7 ;  /* 0x000076100e079816 */ /* 0x000fca0000000007 */
[----:B------:R1:W-:Y:S04]  /*0ab0*/  @!P1 STG.E.U8 desc[UR10][R10.64], R7 ;  /* 0x000000070a009986 */ /* 0x0003e8000c10110a */
[----:B------:R1:W-:Y:S01]  /*0ac0*/  @!P1 STG.E.U8 desc[UR10][R22.64], R7 ;  /* 0x0000000716009986 */ /* 0x0003e2000c10110a */
[----:B0-----:R-:W-:-:S03]  /*0ad0*/  ISETP.NE.AND P1, PT, R19, UR5, PT ;  /* 0x0000000513007c0c */ /* 0x001fc6000bf25270 */
[----:B-----5:R1:W-:Y:S10]  /*0ae0*/  STG.E.U8 desc[UR10][R12.64], R15 ;  /* 0x0000000f0c007986 */ /* 0x0203f4000c10110a */
[----:B------:R-:W-:Y:S05]  /*0af0*/  @P1 BRA `(.L_x_3) ;  /* 0xfffffff800f41947 */ /* 0x000fea000383ffff */
[----:B------:R-:W-:Y:S05]  /*0b00*/  @!P0 BRA `(.L_x_4) ;  /* 0xfffffff800c08947 */ /* 0x000fea000383ffff */
[----:B------:R-:W-:Y:S05]  /*0b10*/  EXIT ;  /* 0x000000000000794d */ /* 0x000fea0003800000 */
.L_x_0:
[----:B------:R-:W0:Y:S01]  /*0b20*/  LDCU UR4, c[0x0][0x3b0] ;  /* 0x00007600ff0477ac */ /* 0x000e220008000800 */
[C---:B------:R-:W-:Y:S02]  /*0b30*/  LOP3.LUT R11, R3.reuse, 0x3, RZ, 0xc0, !PT ;  /* 0x00000003030b7812 */ /* 0x040fe400078ec0ff */
[----:B------:R-:W-:Y:S01]  /*0b40*/  LOP3.LUT R2, R3, 0x7ffffffc, RZ, 0xc0, !PT ;  /* 0x7ffffffc03027812 */ /* 0x000fe200078ec0ff */
[----:B------:R-:W1:Y:S01]  /*0b50*/  LDCU UR7, c[0x0][0x38c] ;  /* 0x00007180ff0777ac */ /* 0x000e620008000800 */
[----:B------:R-:W2:Y:S01]  /*0b60*/  LDCU UR14, c[0x0][0x3b0] ;  /* 0x00007600ff0e77ac */ /* 0x000ea20008000800 */
[----:B------:R-:W3:Y:S01]  /*0b70*/  LDCU.64 UR8, c[0x0][0x380] ;  /* 0x00007000ff0877ac */ /* 0x000ee20008000a00 */
[----:B0-----:R-:W-:-:S12]  /*0b80*/  USHF.R.S32.HI UR4, URZ, 0x1f, UR4 ;  /* 0x0000001fff047899 */ /* 0x001fd80008011404 */
.L_x_17:
[----:B0-----:R-:W0:Y:S01]  /*0b90*/  LDCU UR5, c[0x0][0x3b4] ;  /* 0x00007680ff0577ac */ /* 0x001e220008000800 */
[----:B------:R-:W-:Y:S01]  /*0ba0*/  IMAD.MOV.U32 R6, RZ, RZ, RZ ;  /* 0x000000ffff067224 */ /* 0x000fe200078e00ff */
[----:B----4-:R-:W4:Y:S01]  /*0bb0*/  LDCU UR6, c[0x0][0x3b8] ;  /* 0x00007700ff0677ac */ /* 0x010f220008000800 */
[----:B0-----:R-:W-:Y:S01]  /*0bc0*/  UISETP.GE.U32.AND UP0, UPT, UR5, 0x4, UPT ;  /* 0x000000040500788c */ /* 0x001fe2000bf06070 */
[----:B----4-:R-:W-:Y:S02]  /*0bd0*/  IMAD R3, R17, UR6, RZ ;  /* 0x0000000611037c24 */ /* 0x010fe4000f8e02ff */
[----:B------:R-:W-:-:S05]  /*0be0*/  IMAD.IADD R17, R0, 0x1, R17 ;  /* 0x0000000100117824 */ /* 0x000fca00078e0211 */
[----:B------:R-:W-:Y:S01]  /*0bf0*/  ISETP.GE.AND P0, PT, R17, UR6, PT ;  /* 0x0000000611007c0c */ /* 0x000fe2000bf06270 */
[----:B------:R-:W-:-:S12]  /*0c00*/  BRA.U !UP0, `(.L_x_5) ;  /* 0x00000005084c7547 */ /* 0x000fd8000b800000 */
[----:B------:R-:W0:Y:S01]  /*0c10*/  LDCU UR5, c[0x0][0x38c] ;  /* 0x00007180ff0577ac */ /* 0x000e220008000800 */
[----:B------:R-:W4:Y:S01]  /*0c20*/  LDC R8, c[0x0][0x3b0] ;  /* 0x0000ec00ff087b82 */ /* 0x000f220000000800 */
[----:B------:R-:W-:Y:S01]  /*0c30*/  HFMA2 R10, -RZ, RZ, 0, 0 ;  /* 0x00000000ff0a7431 */ /* 0x000fe200000001ff */
[----:B0-----:R-:W-:-:S06]  /*0c40*/  UISETP.NE.AND UP0, UPT, UR5, URZ, UPT ;  /* 0x000000ff0500728c */ /* 0x001fcc000bf05270 */
[----:B------:R-:W-:-:S13]  /*0c50*/  PLOP3.LUT P1, PT, PT, PT, UP0, 0x80, 0x8 ;  /* 0x000000000008781c */ /* 0x000fda0003f2f008 */
.L_x_8:
[----:B0-----:R-:W-:Y:S01]  /*0c60*/  IMAD.IADD R16, R3, 0x1, R10 ;  /* 0x0000000103107824 */ /* 0x001fe200078e020a */
[----:B------:R-:W-:Y:S06]  /*0c70*/  @!P1 BRA `(.L_x_6) ;  /* 0x0000000000349947 */ /* 0x000fec0003800000 */
[----:B---3--:R-:W-:Y:S01]  /*0c80*/  UMOV UR5, UR8 ;  /* 0x0000000800057c82 */ /* 0x008fe20008000000 */
[----:B--2---:R-:W-:Y:S01]  /*0c90*/  IMAD.U32 R9, RZ, RZ, UR14 ;  /* 0x0000000eff097e24 */ /* 0x004fe2000f8e00ff */
[C---:B------:R-:W-:Y:S01]  /*0ca0*/  IADD3 R6, P1, PT, R16.reuse, UR5, RZ ;  /* 0x0000000510067c10 */ /* 0x040fe2000ff3e0ff */
[----:B------:R-:W-:Y:S01]  /*0cb0*/  UMOV UR6, UR9 ;  /* 0x0000000900067c82 */ /* 0x000fe20008000000 */
[----:B------:R-:W-:Y:S02]  /*0cc0*/  IMAD.MOV.U32 R12, RZ, RZ, 0x42 ;  /* 0x00000042ff0c7424 */ /* 0x000fe400078e00ff */
[----:B------:R-:W-:Y:S01]  /*0cd0*/  LEA.HI.X.SX32 R7, R16, UR6, 0x1, P1 ;  /* 0x0000000610077c11 */ /* 0x000fe200088f0eff */
[----:B------:R-:W-:Y:S01]  /*0ce0*/  IMAD.MOV.U32 R14, RZ, RZ, 0x1e ;  /* 0x0000001eff0e7424 */ /* 0x000fe200078e00ff */
[----:B------:R-:W-:Y:S01]  /*0cf0*/  IADD3 R4, P1, PT, R6, R9, RZ ;  /* 0x0000000906047210 */ /* 0x000fe20007f3e0ff */
[----:B------:R-:W-:Y:S02]  /*0d00*/  IMAD.MOV.U32 R13, RZ, RZ, 0xf ;  /* 0x0000000fff0d7424 */ /* 0x000fe400078e00ff */
[----:B------:R3:W-:Y:S01]  /*0d10*/  STG.E.U8 desc[UR10][R6.64], R12 ;  /* 0x0000000c06007986 */ /* 0x0007e2000c10110a */
[----:B------:R-:W-:-:S05]  /*0d20*/  IADD3.X R5, PT, PT, R7, UR4, RZ, P1, !PT ;  /* 0x0000000407057c10 */ /* 0x000fca0008ffe4ff */
[----:B------:R3:W-:Y:S01]  /*0d30*/  STG.E.U8 desc[UR10][R4.64], R14 ;  /* 0x0000000e04007986 */ /* 0x0007e2000c10110a */
[----:B------:R-:W-:Y:S05]  /*0d40*/  BRA `(.L_x_7) ;  /* 0x00000000002c7947 */ /* 0x000fea0003800000 */
.L_x_6:
[----:B---3--:R-:W-:Y:S01]  /*0d50*/  UMOV UR5, UR8 ;  /* 0x0000000800057c82 */ /* 0x008fe20008000000 */
[----:B----4-:R-:W-:Y:S01]  /*0d60*/  MOV R9, R8 ;  /* 0x0000000800097202 */ /* 0x010fe20000000f00 */
[----:B------:R-:W-:Y:S01]  /*0d70*/  UMOV UR6, UR9 ;  /* 0x0000000900067c82 */ /* 0x000fe20008000000 */
[C---:B------:R-:W-:Y:S01]  /*0d80*/  IADD3 R4, P1, PT, R16.reuse, UR5, RZ ;  /* 0x0000000510047c10 */ /* 0x040fe2000ff3e0ff */
[----:B------:R-:W-:Y:S02]  /*0d90*/  IMAD.MOV.U32 R12, RZ, RZ, 0x10 ;  /* 0x00000010ff0c7424 */ /* 0x000fe400078e00ff */
[----:B------:R-:W-:Y:S01]  /*0da0*/  IMAD.MOV.U32 R13, RZ, RZ, 0x10 ;  /* 0x00000010ff0d7424 */ /* 0x000fe200078e00ff */
[----:B------:R-:W-:Y:S02]  /*0db0*/  LEA.HI.X.SX32 R5, R16, UR6, 0x1, P1 ;  /* 0x0000000610057c11 */ /* 0x000fe400088f0eff */
[----:B------:R-:W-:-:S03]  /*0dc0*/  IADD3 R6, P1, PT, R4, R9, RZ ;  /* 0x0000000904067210 */ /* 0x000fc60007f3e0ff */
[----:B------:R0:W-:Y:S01]  /*0dd0*/  STG.E.U8 desc[UR10][R4.64], R12 ;  /* 0x0000000c04007986 */ /* 0x0001e2000c10110a */
[----:B------:R-:W-:-:S05]  /*0de0*/  IADD3.X R7, PT, PT, R5, UR4, RZ, P1, !PT ;  /* 0x0000000405077c10 */ /* 0x000fca0008ffe4ff */
[----:B------:R0:W-:Y:S04]  /*0df0*/  STG.E.U8 desc[UR10][R6.64], R12 ;  /* 0x0000000c06007986 */ /* 0x0001e8000c10110a */
.L_x_7:
[----:B0--3--:R-:W-:Y:S01]  /*0e00*/  IMAD R5, R9, 0x2, R16 ;  /* 0x0000000209057824 */ /* 0x009fe200078e0210 */
[----:B-1----:R-:W-:Y:S01]  /*0e10*/  UISETP.NE.AND UP0, UPT, UR7, URZ, UPT ;  /* 0x000000ff0700728c */ /* 0x002fe2000bf05270 */
[--C-:B------:R-:W-:Y:S01]  /*0e20*/  IADD3 R6, P3, P4, R10, UR5, R3.reuse ;  /* 0x000000050a067c10 */ /* 0x100fe2000fc7e003 */
[----:B------:R-:W-:Y:S01]  /*0e30*/  IMAD.MOV.U32 R18, RZ, RZ, 0x10 ;  /* 0x00000010ff127424 */ /* 0x000fe200078e00ff */
[----:B------:R-:W-:Y:S01]  /*0e40*/  SHF.R.S32.HI R7, RZ, 0x1f, R3 ;  /* 0x0000001fff077819 */ /* 0x000fe20000011403 */
[----:B------:R-:W-:Y:S01]  /*0e50*/  IMAD.MOV.U32 R19, RZ, RZ, 0x42 ;  /* 0x00000042ff137424 */ /* 0x000fe200078e00ff */
[C---:B------:R-:W-:Y:S01]  /*0e60*/  IADD3 R4, P2, PT, R5.reuse, UR5, RZ ;  /* 0x0000000505047c10 */ /* 0x040fe2000ff5e0ff */
[----:B------:R-:W-:Y:S01]  /*0e70*/  IMAD.MOV.U32 R20, RZ, RZ, 0x1e ;  /* 0x0000001eff147424 */ /* 0x000fe200078e00ff */
[----:B------:R-:W-:Y:S01]  /*0e80*/  SHF.R.S32.HI R12, RZ, 0x1f, R10 ;  /* 0x0000001fff0c7819 */ /* 0x000fe2000001140a */
[----:B------:R-:W-:Y:S01]  /*0e90*/  IMAD.MOV.U32 R14, RZ, RZ, 0x42 ;  /* 0x00000042ff0e7424 */ /* 0x000fe200078e00ff */
[----:B------:R-:W-:Y:S01]  /*0ea0*/  PLOP3.LUT P1, PT, PT, PT, UP0, 0x80, 0x8 ;  /* 0x000000000008781c */ /* 0x000fe20003f2f008 */
[----:B------:R-:W-:Y:S01]  /*0eb0*/  IMAD.MOV.U32 R15, RZ, RZ, 0x1e ;  /* 0x0000001eff0f7424 */ /* 0x000fe200078e00ff */
[----:B------:R-:W-:Y:S01]  /*0ec0*/  LEA.HI.X.SX32 R5, R5, UR6, 0x1, P2 ;  /* 0x0000000605057c11 */ /* 0x000fe200090f0eff */
[----:B------:R-:W-:Y:S01]  /*0ed0*/  IMAD.MOV.U32 R16, RZ, RZ, 0x10 ;  /* 0x00000010ff107424 */ /* 0x000fe200078e00ff */
[----:B------:R-:W-:Y:S01]  /*0ee0*/  IADD3.X R7, PT, PT, R12, UR6, R7, P3, P4 ;  /* 0x000000060c077c10 */ /* 0x000fe20009fe8407 */
[----:B------:R-:W-:Y:S01]  /*0ef0*/  IMAD.MOV.U32 R21, RZ, RZ, 0xf ;  /* 0x0000000fff157424 */ /* 0x000fe200078e00ff */
[----:B------:R-:W-:Y:S01]  /*0f00*/  IADD3 R12, P2, PT, R6, R9, RZ ;  /* 0x00000009060c7210 */ /* 0x000fe20007f5e0ff */
[----:B------:R-:W-:Y:S01]  /*0f10*/  HFMA2 R9, -RZ, RZ, 0, 8.94069671630859375e-07 ;  /* 0x0000000fff097431 */ /* 0x000fe200000001ff */
[----:B------:R0:W-:Y:S01]  /*0f20*/  STG.E.U8 desc[UR10][R4.64], R13 ;  /* 0x0000000d04007986 */ /* 0x0001e2000c10110a */
[----:B------:R-:W-:-:S04]  /*0f30*/  VIADD R10, R10, 0x4 ;  /* 0x000000040a0a7836 */ /* 0x000fc80000000000 */
[----:B------:R1:W-:Y:S01]  /*0f40*/  @P1 STG.E.U8 desc[UR10][R6.64+0x1], R14 ;  /* 0x0000010e06001986 */ /* 0x0003e2000c10110a */
[----:B------:R-:W-:Y:S02]  /*0f50*/  @!P1 PRMT R9, R18, 0x7610, R9 ;  /* 0x0000761012099816 */ /* 0x000fe40000000009 */
[----:B------:R-:W-:Y:S02]  /*0f60*/  @P1 PRMT R18, R19, 0x7610, R18 ;  /* 0x0000761013121816 */ /* 0x000fe40000000012 */
[----:B0-----:R-:W-:Y:S02]  /*0f70*/  IADD3.X R13, PT, PT, R7, UR4, RZ, P2, !PT ;  /* 0x00000004070d7c10 */ /* 0x001fe400097fe4ff */
[----:B------:R-:W-:Y:S01]  /*0f80*/  @P1 PRMT R19, R20, 0x7610, R19 ;  /* 0x0000761014131816 */ /* 0x000fe20000000013 */
[----:B------:R-:W-:Y:S01]  /*0f90*/  IMAD.MOV.U32 R20, RZ, RZ, 0x10 ;  /* 0x00000010ff147424 */ /* 0x000fe200078e00ff */
[----:B-1----:R-:W-:Y:S01]  /*0fa0*/  MOV R14, 0xf ;  /* 0x0000000f000e7802 */ /* 0x002fe20000000f00 */
[----:B------:R-:W-:Y:S01]  /*0fb0*/  @P1 STG.E.U8 desc[UR10][R12.64+0x1], R15 ;  /* 0x0000010f0c001986 */ /* 0x000fe2000c10110a */
[----:B------:R-:W-:-:S02]  /*0fc0*/  ISETP.NE.AND P2, PT, R10, R2, PT ;  /* 0x000000020a00720c */ /* 0x000fc40003f45270 */
[C---:B------:R-:W-:Y:S01]  /*0fd0*/  @!P1 PRMT R14, R20.reuse, 0x7610, R14 ;  /* 0x00007610140e9816 */ /* 0x040fe2000000000e */
[----:B------:R-:W-:Y:S04]  /*0fe0*/  @!P1 STG.E.U8 desc[UR10][R6.64+0x1], R16 ;  /* 0x0000011006009986 */ /* 0x000fe8000c10110a */
[----:B------:R0:W-:Y:S04]  /*0ff0*/  @!P1 STG.E.U8 desc[UR10][R12.64+0x1], R16 ;  /* 0x000001100c009986 */ /* 0x0001e8000c10110a */
[----:B------:R1:W-:Y:S01]  /*1000*/  STG.E.U8 desc[UR10][R4.64+0x1], R9 ;  /* 0x0000010904007986 */ /* 0x0003e2000c10110a */
[----:B------:R-:W-:-:S03]  /*1010*/  @!P1 PRMT R15, R20, 0x7610, R15 ;  /* 0x00007610140f9816 */ /* 0x000fc6000000000f */
[----:B------:R3:W-:Y:S01]  /*1020*/  @P1 STG.E.U8 desc[UR10][R6.64+0x2], R18 ;  /* 0x0000021206001986 */ /* 0x0007e2000c10110a */
[----:B0-----:R-:W-:-:S03]  /*1030*/  IMAD.MOV.U32 R16, RZ, RZ, 0x42 ;  /* 0x00000042ff107424 */ /* 0x001fc600078e00ff */
[----:B------:R0:W-:Y:S01]  /*1040*/  @P1 STG.E.U8 desc[UR10][R12.64+0x2], R19 ;  /* 0x000002130c001986 */ /* 0x0001e2000c10110a */
[----:B-1----:R-:W-:Y:S01]  /*1050*/  @P1 PRMT R9, R21, 0x7610, R9 ;  /* 0x0000761015091816 */ /* 0x002fe20000000009 */
[----:B------:R-:W-:Y:S02]  /*1060*/  IMAD.MOV.U32 R21, RZ, RZ, 0x10 ;  /* 0x00000010ff157424 */ /* 0x000fe400078e00ff */
[----:B------:R0:W-:Y:S01]  /*1070*/  @!P1 STG.E.U8 desc[UR10][R6.64+0x2], R15 ;  /* 0x0000020f06009986 */ /* 0x0001e2000c10110a */
[----:B---3--:R-:W-:-:S03]  /*1080*/  IMAD.MOV.U32 R18, RZ, RZ, 0x1e ;  /* 0x0000001eff127424 */ /* 0x008fc600078e00ff */
[----:B------:R0:W-:Y:S01]  /*1090*/  @!P1 STG.E.U8 desc[UR10][R12.64+0x2], R15 ;  /* 0x0000020f0c009986 */ /* 0x0001e2000c10110a */
[----:B------:R-:W-:Y:S02]  /*10a0*/  @!P1 PRMT R9, R21, 0x7610, R9 ;  /* 0x0000761015099816 */ /* 0x000fe40000000009 */
[----:B------:R-:W-:Y:S01]  /*10b0*/  @!P1 PRMT R19, R20, 0x7610, R19 ;  /* 0x0000761014139816 */ /* 0x000fe20000000013 */
[----:B------:R0:W-:Y:S04]  /*10c0*/  STG.E.U8 desc[UR10][R4.64+0x2], R14 ;  /* 0x0000020e04007986 */ /* 0x0001e8000c10110a */
[----:B------:R0:W-:Y:S04]  /*10d0*/  @P1 STG.E.U8 desc[UR10][R6.64+0x3], R16 ;  /* 0x0000031006001986 */ /* 0x0001e8000c10110a */
[----:B------:R0:W-:Y:S04]  /*10e0*/  @P1 STG.E.U8 desc[UR10][R12.64+0x3], R18 ;  /* 0x000003120c001986 */ /* 0x0001e8000c10110a */
[----:B------:R0:W-:Y:S04]  /*10f0*/  @!P1 STG.E.U8 desc[UR10][R6.64+0x3], R19 ;  /* 0x0000031306009986 */ /* 0x0001e8000c10110a */
[----:B------:R0:W-:Y:S04]  /*1100*/  @!P1 STG.E.U8 desc[UR10][R12.64+0x3], R19 ;  /* 0x000003130c009986 */ /* 0x0001e8000c10110a */
[----:B------:R0:W-:Y:S01]  /*1110*/  STG.E.U8 desc[UR10][R4.64+0x3], R9 ;  /* 0x0000030904007986 */ /* 0x0001e2000c10110a */
[----:B------:R-:W-:Y:S05]  /*1120*/  @P2 BRA `(.L_x_8) ;  /* 0xfffffff800cc2947 */ /* 0x000fea000383ffff */
[----:B0-----:R-:W-:-:S07]  /*1130*/  MOV R6, R2 ;  /* 0x0000000200067202 */ /* 0x001fce0000000f00 */
.L_x_5:
[----:B------:R-:W-:-:S13]  /*1140*/  ISETP.NE.AND P1, PT, R11, RZ, PT ;  /* 0x000000ff0b00720c */ /* 0x000fda0003f25270 */
[----:B------:R-:W-:Y:S05]  /*1150*/  @!P1 BRA `(.L_x_9) ;  /* 0x0000000400709947 */ /* 0x000fea0003800000 */
[----:B------:R-:W-:-:S13]  /*1160*/  ISETP.NE.AND P1, PT, R11, 0x1, PT ;  /* 0x000000010b00780c */ /* 0x000fda0003f25270 */
[----:B------:R-:W-:Y:S05]  /*1170*/  @!P1 BRA `(.L_x_10) ;  /* 0x0000000000e09947 */ /* 0x000fea0003800000 */
[----:B------:R-:W0:Y:S01]  /*1180*/  LDCU UR5, c[0x0][0x38c] ;  /* 0x00007180ff0577ac */ /* 0x000e220008000800 */
[----:B------:R-:W-:Y:S01]  /*1190*/  IMAD.IADD R10, R3, 0x1, R6 ;  /* 0x00000001030a7824 */ /* 0x000fe200078e0206 */
[----:B0-----:R-:W-:-:S09]  /*11a0*/  UISETP.NE.AND UP0, UPT, UR5, URZ, UPT ;  /* 0x000000ff0500728c */ /* 0x001fd2000bf05270 */
[----:B------:R-:W-:Y:S05]  /*11b0*/  BRA.U !UP0, `(.L_x_11) ;  /* 0x0000000108387547 */ /* 0x000fea000b800000 */
[----:B------:R-:W0:Y:S01]  /*11c0*/  LDCU.64 UR12, c[0x0][0x380] ;  /* 0x00007000ff0c77ac */ /* 0x000e220008000a00 */
[----:B------:R-:W-:Y:S02]  /*11d0*/  IMAD.MOV.U32 R12, RZ, RZ, 0x42 ;  /* 0x00000042ff0c7424 */ /* 0x000fe400078e00ff */
[----:B------:R-:W-:Y:S01]  /*11e0*/  IMAD.MOV.U32 R13, RZ, RZ, 0x1e ;  /* 0x0000001eff0d7424 */ /* 0x000fe200078e00ff */
[----:B------:R-:W5:Y:S01]  /*11f0*/  LDCU UR5, c[0x0][0x3b0] ;  /* 0x00007600ff0577ac */ /* 0x000f620008000800 */
[----:B------:R-:W-:Y:S01]  /*1200*/  IMAD.MOV.U32 R14, RZ, RZ, 0xf ;  /* 0x0000000fff0e7424 */ /* 0x000fe200078e00ff */
[----:B0-----:R-:W-:Y:S01]  /*1210*/  IADD3 R4, P1, PT, R10, UR12, RZ ;  /* 0x0000000c0a047c10 */ /* 0x001fe2000ff3e0ff */
[----:B-----5:R-:W-:-:S03]  /*1220*/  IMAD.U32 R7, RZ, RZ, UR5 ;  /* 0x00000005ff077e24 */ /* 0x020fc6000f8e00ff */
[----:B------:R-:W-:Y:S02]  /*1230*/  LEA.HI.X.SX32 R5, R10, UR13, 0x1, P1 ;  /* 0x0000000d0a057c11 */ /* 0x000fe400088f0eff */
[----:B----4-:R-:W-:-:S03]  /*1240*/  IADD3 R8, P1, PT, R4, R7, RZ ;  /* 0x0000000704087210 */ /* 0x010fc60007f3e0ff */
[----:B------:R-:W-:Y:S01]  /*1250*/  STG.E.U8 desc[UR10][R4.64], R12 ;  /* 0x0000000c04007986 */ /* 0x000fe2000c10110a */
[----:B------:R-:W-:-:S05]  /*1260*/  IADD3.X R9, PT, PT, R5, UR4, RZ, P1, !PT ;  /* 0x0000000405097c10 */ /* 0x000fca0008ffe4ff */
[----:B------:R0:W-:Y:S02]  /*1270*/  STG.E.U8 desc[UR10][R8.64], R13 ;  /* 0x0000000d08007986 */ /* 0x0001e4000c10110a */
[----:B0-----:R-:W-:Y:S01]  /*1280*/  PRMT R9, R14, 0x7610, R9 ;  /* 0x000076100e097816 */ /* 0x001fe20000000009 */
[----:B------:R-:W-:Y:S06]  /*1290*/  BRA `(.L_x_12) ;  /* 0x00000000002c7947 */ /* 0x000fec0003800000 */
.L_x_11:
[----:B------:R-:W4:Y:S01]  /*12a0*/  LDC R7, c[0x0][0x3b0] ;  /* 0x0000ec00ff077b82 */ /* 0x000f220000000800 */
[----:B------:R-:W0:Y:S01]  /*12b0*/  LDCU.64 UR12, c[0x0][0x380] ;  /* 0x00007000ff0c77ac */ /* 0x000e220008000a00 */
[----:B------:R-:W-:Y:S02]  /*12c0*/  HFMA2 R12, -RZ, RZ, 0, 9.5367431640625e-07 ;  /* 0x00000010ff0c7431 */ /* 0x000fe400000001ff */
[----:B------:R-:W-:Y:S01]  /*12d0*/  IMAD.MOV.U32 R13, RZ, RZ, 0x10 ;  /* 0x00000010ff0d7424 */ /* 0x000fe200078e00ff */
[----:B0-----:R-:W-:-:S04]  /*12e0*/  IADD3 R4, P1, PT, R10, UR12, RZ ;  /* 0x0000000c0a047c10 */ /* 0x001fc8000ff3e0ff */
[----:B------:R-:W-:Y:S02]  /*12f0*/  LEA.HI.X.SX32 R5, R10, UR13, 0x1, P1 ;  /* 0x0000000d0a057c11 */ /* 0x000fe400088f0eff */
[----:B----4-:R-:W-:-:S03]  /*1300*/  IADD3 R8, P1, PT, R4, R7, RZ ;  /* 0x0000000704087210 */ /* 0x010fc60007f3e0ff */
[----:B------:R-:W-:Y:S01]  /*1310*/  STG.E.U8 desc[UR10][R4.64], R12 ;  /* 0x0000000c04007986 */ /* 0x000fe2000c10110a */
[----:B------:R-:W-:-:S05]  /*1320*/  IADD3.X R9, PT, PT, R5, UR4, RZ, P1, !PT ;  /* 0x0000000405097c10 */ /* 0x000fca0008ffe4ff */
[----:B------:R0:W-:Y:S02]  /*1330*/  STG.E.U8 desc[UR10][R8.64], R12 ;  /* 0x0000000c08007986 */ /* 0x0001e4000c10110a */
[----:B0-----:R-:W-:-:S07]  /*1340*/  PRMT R9, R13, 0x7610, R9 ;  /* 0x000076100d097816 */ /* 0x001fce0000000009 */
.L_x_12:
[----:B------:R-:W-:-:S05]  /*1350*/  IMAD R5, R7, 0x2, R10 ;  /* 0x0000000207057824 */ /* 0x000fca00078e020a */
[----:B------:R-:W-:-:S04]  /*1360*/  IADD3 R4, P1, PT, R5, UR12, RZ ;  /* 0x0000000c05047c10 */ /* 0x000fc8000ff3e0ff */
[----:B------:R-:W-:-:S05]  /*1370*/  LEA.HI.X.SX32 R5, R5, UR13, 0x1, P1 ;  /* 0x0000000d05057c11 */ /* 0x000fca00088f0eff */
[----:B------:R0:W-:Y:S01]  /*1380*/  STG.E.U8 desc[UR10][R4.64], R9 ;  /* 0x0000000904007986 */ /* 0x0001e2000c10110a */
[----:B------:R-:W-:Y:S05]  /*1390*/  BRA.U !UP0, `(.L_x_13) ;  /* 0x00000001082c7547 */ /* 0x000fea000b800000 */
[--C-:B0-----:R-:W-:Y:S01]  /*13a0*/  SHF.R.S32.HI R9, RZ, 0x1f, R3.reuse ;  /* 0x0000001fff097819 */ /* 0x101fe20000011403 */
[----:B------:R-:W-:Y:S01]  /*13b0*/  IMAD.MOV.U32 R10, RZ, RZ, 0x42 ;  /* 0x00000042ff0a7424 */ /* 0x000fe200078e00ff */
[----:B------:R-:W-:Y:S01]  /*13c0*/  IADD3 R8, P1, P2, R6, UR12, R3 ;  /* 0x0000000c06087c10 */ /* 0x000fe2000fa3e003 */
[----:B------:R-:W-:-:S03]  /*13d0*/  IMAD.MOV.U32 R14, RZ, RZ, 0x1e ;  /* 0x0000001eff0e7424 */ /* 0x000fc600078e00ff */
[----:B------:R-:W-:Y:S02]  /*13e0*/  IADD3.X R9, PT, PT, RZ, UR13, R9, P1, P2 ;  /* 0x0000000dff097c10 */ /* 0x000fe40008fe4409 */
[----:B------:R-:W-:Y:S01]  /*13f0*/  IADD3 R12, P1, PT, R8, R7, RZ ;  /* 0x00000007080c7210 */ /* 0x000fe20007f3e0ff */
[----:B------:R-:W-:Y:S02]  /*1400*/  IMAD.MOV.U32 R7, RZ, RZ, 0xf ;  /* 0x0000000fff077424 */ /* 0x000fe400078e00ff */
[----:B------:R4:W-:Y:S01]  /*1410*/  STG.E.U8 desc[UR10][R8.64+0x1], R10 ;  /* 0x0000010a08007986 */ /* 0x0009e2000c10110a */
[----:B------:R-:W-:-:S05]  /*1420*/  IADD3.X R13, PT, PT, R9, UR4, RZ, P1, !PT ;  /* 0x00000004090d7c10 */ /* 0x000fca0008ffe4ff */
[----:B------:R4:W-:Y:S01]  /*1430*/  STG.E.U8 desc[UR10][R12.64+0x1], R14 ;  /* 0x0000010e0c007986 */ /* 0x0009e2000c10110a */
[----:B------:R-:W-:Y:S05]  /*1440*/  BRA `(.L_x_14) ;  /* 0x0000000000247947 */ /* 0x000fea0003800000 */
.L_x_13:
[--C-:B0-----:R-:W-:Y:S02]  /*1450*/  SHF.R.S32.HI R9, RZ, 0x1f, R3.reuse ;  /* 0x0000001fff097819 */ /* 0x101fe40000011403 */
[----:B------:R-:W-:Y:S02]  /*1460*/  IADD3 R8, P1, P2, R6, UR12, R3 ;  /* 0x0000000c06087c10 */ /* 0x000fe4000fa3e003 */
[----:B------:R-:W-:Y:S02]  /*1470*/  MOV R10, 0x10 ;  /* 0x00000010000a7802 */ /* 0x000fe40000000f00 */
[----:B------:R-:W-:Y:S02]  /*1480*/  IADD3.X R9, PT, PT, RZ, UR13, R9, P1, P2 ;  /* 0x0000000dff097c10 */ /* 0x000fe40008fe4409 */
[----:B------:R-:W-:Y:S01]  /*1490*/  IADD3 R12, P1, PT, R8, R7, RZ ;  /* 0x00000007080c7210 */ /* 0x000fe20007f3e0ff */
[----:B------:R-:W-:Y:S02]  /*14a0*/  IMAD.MOV.U32 R7, RZ, RZ, 0x10 ;  /* 0x00000010ff077424 */ /* 0x000fe400078e00ff */
[----:B------:R0:W-:Y:S01]  /*14b0*/  STG.E.U8 desc[UR10][R8.64+0x1], R10 ;  /* 0x0000010a08007986 */ /* 0x0001e2000c10110a */
[----:B------:R-:W-:-:S05]  /*14c0*/  IADD3.X R13, PT, PT, R9, UR4, RZ, P1, !PT ;  /* 0x00000004090d7c10 */ /* 0x000fca0008ffe4ff */
[----:B------:R0:W-:Y:S04]  /*14d0*/  STG.E.U8 desc[UR10][R12.64+0x1], R10 ;  /* 0x0000010a0c007986 */ /* 0x0001e8000c10110a */
.L_x_14:
[----:B------:R0:W-:Y:S01]  /*14e0*/  STG.E.U8 desc[UR10][R4.64+0x1], R7 ;  /* 0x0000010704007986 */ /* 0x0001e2000c10110a */
[----:B------:R-:W-:-:S07]  /*14f0*/  VIADD R6, R6, 0x2 ;  /* 0x0000000206067836 */ /* 0x000fce0000000000 */
.L_x_10:
[----:B------:R-:W5:Y:S02]  /*1500*/  LDCU UR5, c[0x0][0x3b4] ;  /* 0x00007680ff0577ac */ /* 0x000f640008000800 */
[----:B-----5:R-:W-:-:S09]  /*1510*/  ULOP3.LUT UP0, URZ, UR5, 0x1, URZ, 0xc0, !UPT ;  /* 0x0000000105ff7892 */ /* 0x020fd2000f80c0ff */
[----:B------:R-:W-:Y:S05]  /*1520*/  BRA.U !UP0, `(.L_x_9) ;  /* 0x00000001087c7547 */ /* 0x000fea000b800000 */
[----:B------:R-:W5:Y:S01]  /*1530*/  LDCU UR5, c[0x0][0x38c] ;  /* 0x00007180ff0577ac */ /* 0x000f620008000800 */
[----:B0---4-:R-:W-:Y:S01]  /*1540*/  IMAD.IADD R8, R3, 0x1, R6 ;  /* 0x0000000103087824 */ /* 0x011fe200078e0206 */
[----:B-----5:R-:W-:-:S09]  /*1550*/  UISETP.NE.AND UP0, UPT, UR5, URZ, UPT ;  /* 0x000000ff0500728c */ /* 0x020fd2000bf05270 */
[----:B------:R-:W-:Y:S05]  /*1560*/  BRA.U !UP0, `(.L_x_15) ;  /* 0x0000000108347547 */ /* 0x000fea000b800000 */
[----:B------:R-:W0:Y:S01]  /*1570*/  LDCU.64 UR12, c[0x0][0x380] ;  /* 0x00007000ff0c77ac */ /* 0x000e220008000a00 */
[----:B------:R-:W-:Y:S02]  /*1580*/  HFMA2 R10, -RZ, RZ, 0, 1.78813934326171875e-06 ;  /* 0x0000001eff0a7431 */ /* 0x000fe400000001ff */
[----:B------:R-:W-:Y:S01]  /*1590*/  IMAD.MOV.U32 R9, RZ, RZ, 0x42 ;  /* 0x00000042ff097424 */ /* 0x000fe200078e00ff */
[----:B------:R-:W4:Y:S01]  /*15a0*/  LDCU UR5, c[0x0][0x3b0] ;  /* 0x00007600ff0577ac */ /* 0x000f220008000800 */
[----:B------:R-:W-:Y:S01]  /*15b0*/  IMAD.MOV.U32 R3, RZ, RZ, 0xf ;  /* 0x0000000fff037424 */ /* 0x000fe200078e00ff */
[----:B0-----:R-:W-:Y:S01]  /*15c0*/  IADD3 R4, P1, PT, R8, UR12, RZ ;  /* 0x0000000c08047c10 */ /* 0x001fe2000ff3e0ff */
[----:B----4-:R-:W-:-:S03]  /*15d0*/  IMAD.U32 R13, RZ, RZ, UR5 ;  /* 0x00000005ff0d7e24 */ /* 0x010fc6000f8e00ff */
[----:B------:R-:W-:Y:S02]  /*15e0*/  LEA.HI.X.SX32 R5, R8, UR13, 0x1, P1 ;  /* 0x0000000d08057c11 */ /* 0x000fe400088f0eff */
[----:B------:R-:W-:-:S03]  /*15f0*/  IADD3 R6, P1, PT, R4, R13, RZ ;  /* 0x0000000d04067210 */ /* 0x000fc60007f3e0ff */
[----:B------:R0:W-:Y:S01]  /*1600*/  STG.E.U8 desc[UR10][R4.64], R9 ;  /* 0x0000000904007986 */ /* 0x0001e2000c10110a */
[----:B------:R-:W-:-:S05]  /*1610*/  IADD3.X R7, PT, PT, R5, UR4, RZ, P1, !PT ;  /* 0x0000000405077c10 */ /* 0x000fca0008ffe4ff */
[----:B------:R0:W-:Y:S01]  /*1620*/  STG.E.U8 desc[UR10][R6.64], R10 ;  /* 0x0000000a06007986 */ /* 0x0001e2000c10110a */
[----:B------:R-:W-:Y:S05]  /*1630*/  BRA `(.L_x_16) ;  /* 0x0000000000287947 */ /* 0x000fea0003800000 */
.L_x_15:
[----:B------:R-:W0:Y:S01]  /*1640*/  LDC R13, c[0x0][0x3b0] ;  /* 0x0000ec00ff0d7b82 */ /* 0x000e220000000800 */
[----:B------:R-:W4:Y:S01]  /*1650*/  LDCU.64 UR12, c[0x0][0x380] ;  /* 0x00007000ff0c77ac */ /* 0x000f220008000a00 */
[----:B------:R-:W-:Y:S02]  /*1660*/  IMAD.MOV.U32 R9, RZ, RZ, 0x10 ;  /* 0x00000010ff097424 */ /* 0x000fe400078e00ff */
[----:B------:R-:W-:Y:S01]  /*1670*/  IMAD.MOV.U32 R3, RZ, RZ, 0x10 ;  /* 0x00000010ff037424 */ /* 0x000fe200078e00ff */
[----:B----4-:R-:W-:-:S04]  /*1680*/  IADD3 R4, P1, PT, R8, UR12, RZ ;  /* 0x0000000c08047c10 */ /* 0x010fc8000ff3e0ff */
[----:B------:R-:W-:Y:S02]  /*1690*/  LEA.HI.X.SX32 R5, R8, UR13, 0x1, P1 ;  /* 0x0000000d08057c11 */ /* 0x000fe400088f0eff */
[----:B0-----:R-:W-:-:S03]  /*16a0*/  IADD3 R6, P1, PT, R4, R13, RZ ;  /* 0x0000000d04067210 */ /* 0x001fc60007f3e0ff */
[----:B------:R4:W-:Y:S01]  /*16b0*/  STG.E.U8 desc[UR10][R4.64], R9 ;  /* 0x0000000904007986 */ /* 0x0009e2000c10110a */
[----:B------:R-:W-:-:S05]  /*16c0*/  IADD3.X R7, PT, PT, R5, UR4, RZ, P1, !PT ;  /* 0x0000000405077c10 */ /* 0x000fca0008ffe4ff */
[----:B------:R4:W-:Y:S04]  /*16d0*/  STG.E.U8 desc[UR10][R6.64], R9 ;  /* 0x0000000906007986 */ /* 0x0009e8000c10110a */
.L_x_16:
[----:B0---4-:R-:W-:-:S05]  /*16e0*/  IMAD R5, R13, 0x2, R8 ;  /* 0x000000020d057824 */ /* 0x011fca00078e0208 */
[----:B------:R-:W-:-:S04]  /*16f0*/  IADD3 R4, P1, PT, R5, UR12, RZ ;  /* 0x0000000c05047c10 */ /* 0x000fc8000ff3e0ff */
[----:B------:R-:W-:-:S05]  /*1700*/  LEA.HI.X.SX32 R5, R5, UR13, 0x1, P1 ;  /* 0x0000000d05057c11 */ /* 0x000fca00088f0eff */
[----:B------:R0:W-:Y:S04]  /*1710*/  STG.E.U8 desc[UR10][R4.64], R3 ;  /* 0x0000000304007986 */ /* 0x0001e8000c10110a */
.L_x_9:
[----:B------:R-:W-:Y:S05]  /*1720*/  @!P0 BRA `(.L_x_17) ;  /* 0xfffffff400188947 */ /* 0x000fea000383ffff */
[----:B-123--:R-:W-:Y:S05]  /*1730*/  EXIT ;  /* 0x000000000000794d */ /* 0x00efea0003800000 */
.L_x_18:
[----:B------:R-:W-:-:S00]  /*1740*/  BRA `(.L_x_18) ;  /* 0xfffffffc00fc7947 */ /* 0x000fc0000383ffff */
[----:B------:R-:W-:-:S00]  /*1750*/  NOP ;  /* 0x0000000000007918 */ /* 0x000fc00000000000 */
        /* <DEDUP_REMOVED lines=10> */
.L_x_19:


//--------------------- .nv.shared.reserved.0     --------------------------
	.section	.nv.shared.reserved.0,"aw",@nobits
	.weak		__nv_reservedSMEM_offset_0_alias
	.size		__nv_reservedSMEM_offset_0_alias, 0, 64
	.other		__nv_reservedSMEM_offset_0_alias,@"STO_CUDA_RESERVED_SHARED STV_DEFAULT"
__nv_reservedSMEM_offset_0_alias:
	.zero		0
	.zero		64


//--------------------- .nv.constant0._Z18compute_mandelbrotPhiiddddiiidd --------------------------
	.section	.nv.constant0._Z18compute_mandelbrotPhiiddddiiidd,"a",@progbits
	.sectionflags	@""
	.align	4
.nv.constant0._Z18compute_mandelbrotPhiiddddiiidd:
	.zero		976


//--------------------- SYMBOLS --------------------------

	.type		.nv.reservedSmem.offset0,@object
	.size		.nv.reservedSmem.offset0,0x4
